//
// Generated by NVIDIA NVVM Compiler
//
// Compiler Build ID: CL-36424714
// Cuda compilation tools, release 13.0, V13.0.88
// Based on NVVM 20.0.0
//

.version 9.0
.target sm_100
.address_size 64

	// .globl	_Z5fixupPjS_i
.extern .func  (.param .b32 func_retval0) vprintf
(
	.param .b64 vprintf_param_0,
	.param .b64 vprintf_param_1
)
;
.extern .shared .align 16 .b8 sdata[];
.global .align 1 .b8 $str[18] = {37, 100, 46, 32, 37, 100, 32, 38, 32, 37, 100, 32, 105, 115, 32, 48, 10};
.global .align 1 .b8 $str$1[18] = {37, 100, 46, 32, 37, 100, 32, 38, 32, 37, 100, 32, 105, 115, 32, 49, 10};
.global .align 1 .b8 $str$2[8] = {37, 100, 46, 32, 37, 100, 10};
.global .align 1 .b8 $str$3[10] = {84, 111, 116, 97, 108, 32, 37, 100, 10};
.global .align 1 .b8 $str$4[23] = {37, 100, 46, 32, 37, 100, 32, 109, 105, 103, 104, 116, 32, 103, 111, 32, 116, 111, 32, 37, 100, 10};
.global .align 1 .b8 $str$5[19] = {37, 100, 46, 32, 37, 100, 32, 103, 111, 101, 115, 32, 116, 111, 32, 37, 100, 10};

.visible .entry _Z5fixupPjS_i(
	.param .u64 .ptr .align 1 _Z5fixupPjS_i_param_0,
	.param .u64 .ptr .align 1 _Z5fixupPjS_i_param_1,
	.param .u32 _Z5fixupPjS_i_param_2
)
{
	.reg .pred 	%p<4>;
	.reg .b32 	%r<13>;
	.reg .b64 	%rd<11>;

	ld.param.u64 	%rd4, [_Z5fixupPjS_i_param_0];
	ld.param.u64 	%rd3, [_Z5fixupPjS_i_param_1];
	ld.param.u32 	%r4, [_Z5fixupPjS_i_param_2];
	cvta.to.global.u64 	%rd1, %rd4;
	mov.u32 	%r1, %ctaid.x;
	setp.eq.s32 	%p1, %r1, 0;
	@%p1 bra 	$L__BB0_5;
	shl.b32 	%r5, %r1, 2;
	mov.u32 	%r6, %tid.x;
	cvta.to.global.u64 	%rd5, %rd3;
	add.s32 	%r2, %r5, %r6;
	setp.ge.u32 	%p2, %r2, %r4;
	mul.wide.u32 	%rd6, %r1, 4;
	add.s64 	%rd2, %rd5, %rd6;
	@%p2 bra 	$L__BB0_3;
	ld.global.u32 	%r7, [%rd2];
	mul.wide.u32 	%rd7, %r2, 4;
	add.s64 	%rd8, %rd1, %rd7;
	ld.global.u32 	%r8, [%rd8];
	add.s32 	%r9, %r8, %r7;
	st.global.u32 	[%rd8], %r9;
$L__BB0_3:
	add.s32 	%r3, %r2, 2;
	setp.ge.u32 	%p3, %r3, %r4;
	@%p3 bra 	$L__BB0_5;
	ld.global.u32 	%r10, [%rd2];
	mul.wide.u32 	%rd9, %r3, 4;
	add.s64 	%rd10, %rd1, %rd9;
	ld.global.u32 	%r11, [%rd10];
	add.s32 	%r12, %r11, %r10;
	st.global.u32 	[%rd10], %r12;
$L__BB0_5:
	ret;

}
	// .globl	_Z9scanPart1PjS_S_i
.visible .entry _Z9scanPart1PjS_S_i(
	.param .u64 .ptr .align 1 _Z9scanPart1PjS_S_i_param_0,
	.param .u64 .ptr .align 1 _Z9scanPart1PjS_S_i_param_1,
	.param .u64 .ptr .align 1 _Z9scanPart1PjS_S_i_param_2,
	.param .u32 _Z9scanPart1PjS_S_i_param_3
)
{
	.reg .pred 	%p<13>;
	.reg .b32 	%r<36>;
	.reg .b64 	%rd<13>;

	ld.param.u64 	%rd5, [_Z9scanPart1PjS_S_i_param_0];
	ld.param.u64 	%rd3, [_Z9scanPart1PjS_S_i_param_1];
	ld.param.u64 	%rd4, [_Z9scanPart1PjS_S_i_param_2];
	ld.param.u32 	%r7, [_Z9scanPart1PjS_S_i_param_3];
	cvta.to.global.u64 	%rd6, %rd5;
	mov.u32 	%r1, %tid.x;
	mov.u32 	%r2, %ctaid.x;
	shl.b32 	%r8, %r2, 2;
	add.s32 	%r3, %r8, %r1;
	setp.ge.s32 	%p1, %r3, %r7;
	mul.wide.s32 	%rd7, %r3, 4;
	add.s64 	%rd1, %rd6, %rd7;
	shl.b32 	%r9, %r1, 2;
	mov.u32 	%r10, sdata;
	add.s32 	%r4, %r10, %r9;
	@%p1 bra 	$L__BB1_2;
	ld.global.u32 	%r12, [%rd1];
	st.shared.u32 	[%r4], %r12;
	bra.uni 	$L__BB1_3;
$L__BB1_2:
	mov.b32 	%r11, 0;
	st.shared.u32 	[%r4], %r11;
$L__BB1_3:
	add.s32 	%r5, %r3, 2;
	setp.ge.s32 	%p2, %r5, %r7;
	@%p2 bra 	$L__BB1_5;
	ld.global.u32 	%r14, [%rd1+8];
	st.shared.u32 	[%r4+8], %r14;
	bra.uni 	$L__BB1_6;
$L__BB1_5:
	mov.b32 	%r13, 0;
	st.shared.u32 	[%r4+8], %r13;
$L__BB1_6:
	bar.sync 	0;
	ld.shared.u32 	%r6, [sdata+12];
	setp.gt.u32 	%p3, %r1, 1;
	@%p3 bra 	$L__BB1_8;
	add.s32 	%r16, %r4, %r9;
	ld.shared.v2.u32 	{%r17, %r18}, [%r16];
	add.s32 	%r19, %r18, %r17;
	st.shared.u32 	[%r16+4], %r19;
$L__BB1_8:
	bar.sync 	0;
	setp.ne.s32 	%p4, %r1, 0;
	@%p4 bra 	$L__BB1_10;
	ld.shared.u32 	%r20, [sdata+4];
	ld.shared.u32 	%r21, [sdata+12];
	add.s32 	%r22, %r21, %r20;
	st.shared.u32 	[sdata+12], %r22;
$L__BB1_10:
	setp.ne.s32 	%p5, %r1, 0;
	bar.sync 	0;
	@%p5 bra 	$L__BB1_12;
	mov.b32 	%r23, 0;
	st.shared.u32 	[sdata+12], %r23;
$L__BB1_12:
	setp.ne.s32 	%p6, %r1, 0;
	bar.sync 	0;
	@%p6 bra 	$L__BB1_14;
	ld.shared.u32 	%r24, [sdata+12];
	ld.shared.u32 	%r25, [sdata+4];
	add.s32 	%r26, %r25, %r24;
	st.shared.u32 	[sdata+12], %r26;
	st.shared.u32 	[sdata+4], %r24;
$L__BB1_14:
	setp.gt.u32 	%p7, %r1, 1;
	bar.sync 	0;
	@%p7 bra 	$L__BB1_16;
	add.s32 	%r28, %r4, %r9;
	ld.shared.v2.u32 	{%r29, %r30}, [%r28];
	add.s32 	%r31, %r29, %r30;
	st.shared.v2.u32 	[%r28], {%r30, %r31};
$L__BB1_16:
	setp.ge.s32 	%p8, %r3, %r7;
	bar.sync 	0;
	cvta.to.global.u64 	%rd8, %rd3;
	add.s64 	%rd2, %rd8, %rd7;
	@%p8 bra 	$L__BB1_18;
	ld.shared.u32 	%r32, [%r4];
	st.global.u32 	[%rd2], %r32;
$L__BB1_18:
	setp.ge.s32 	%p9, %r5, %r7;
	@%p9 bra 	$L__BB1_20;
	ld.shared.u32 	%r33, [%r4+8];
	st.global.u32 	[%rd2+8], %r33;
$L__BB1_20:
	setp.ne.s32 	%p10, %r1, 0;
	setp.eq.s64 	%p11, %rd4, 0;
	or.pred  	%p12, %p10, %p11;
	@%p12 bra 	$L__BB1_22;
	ld.shared.u32 	%r34, [sdata+12];
	add.s32 	%r35, %r34, %r6;
	cvta.to.global.u64 	%rd10, %rd4;
	mul.wide.u32 	%rd11, %r2, 4;
	add.s64 	%rd12, %rd10, %rd11;
	st.global.u32 	[%rd12], %r35;
$L__BB1_22:
	ret;

}
	// .globl	_Z10splitInputiPjS_i
.visible .entry _Z10splitInputiPjS_i(
	.param .u32 _Z10splitInputiPjS_i_param_0,
	.param .u64 .ptr .align 1 _Z10splitInputiPjS_i_param_1,
	.param .u64 .ptr .align 1 _Z10splitInputiPjS_i_param_2,
	.param .u32 _Z10splitInputiPjS_i_param_3
)
{
	.local .align 8 .b8 	__local_depot2[16];
	.reg .b64 	%SP;
	.reg .b64 	%SPL;
	.reg .pred 	%p<3>;
	.reg .b32 	%r<20>;
	.reg .b64 	%rd<20>;

	mov.u64 	%SPL, __local_depot2;
	cvta.local.u64 	%SP, %SPL;
	ld.param.u32 	%r4, [_Z10splitInputiPjS_i_param_0];
	ld.param.u64 	%rd3, [_Z10splitInputiPjS_i_param_1];
	ld.param.u64 	%rd4, [_Z10splitInputiPjS_i_param_2];
	ld.param.u32 	%r5, [_Z10splitInputiPjS_i_param_3];
	add.u64 	%rd5, %SP, 0;
	add.u64 	%rd1, %SPL, 0;
	mov.u32 	%r6, %ntid.x;
	mov.u32 	%r7, %ctaid.x;
	mov.u32 	%r8, %tid.x;
	mad.lo.s32 	%r1, %r6, %r7, %r8;
	setp.ge.s32 	%p1, %r1, %r5;
	@%p1 bra 	$L__BB2_5;
	cvta.to.global.u64 	%rd6, %rd3;
	mul.wide.s32 	%rd7, %r1, 4;
	add.s64 	%rd2, %rd6, %rd7;
	ld.global.u32 	%r2, [%rd2];
	and.b32  	%r9, %r2, %r4;
	setp.eq.s32 	%p2, %r9, 0;
	@%p2 bra 	$L__BB2_3;
	st.local.v2.u32 	[%rd1], {%r1, %r2};
	st.local.u32 	[%rd1+8], %r4;
	mov.u64 	%rd8, $str;
	cvta.global.u64 	%rd9, %rd8;
	{ // callseq 0, 0
	.param .b64 param0;
	st.param.b64 	[param0], %rd9;
	.param .b64 param1;
	st.param.b64 	[param1], %rd5;
	.param .b32 retval0;
	call.uni (retval0), 
	vprintf, 
	(
	param0, 
	param1
	);
	ld.param.b32 	%r11, [retval0];
	} // callseq 0
	mov.b32 	%r19, 0;
	bra.uni 	$L__BB2_4;
$L__BB2_3:
	st.local.v2.u32 	[%rd1], {%r1, %r2};
	st.local.u32 	[%rd1+8], %r4;
	mov.u64 	%rd11, $str$1;
	cvta.global.u64 	%rd12, %rd11;
	{ // callseq 1, 0
	.param .b64 param0;
	st.param.b64 	[param0], %rd12;
	.param .b64 param1;
	st.param.b64 	[param1], %rd5;
	.param .b32 retval0;
	call.uni (retval0), 
	vprintf, 
	(
	param0, 
	param1
	);
	ld.param.b32 	%r14, [retval0];
	} // callseq 1
	mov.b32 	%r19, 1;
$L__BB2_4:
	cvta.to.global.u64 	%rd14, %rd4;
	add.s64 	%rd16, %rd14, %rd7;
	st.global.u32 	[%rd16], %r19;
	ld.global.u32 	%r16, [%rd2];
	st.local.v2.u32 	[%rd1], {%r1, %r16};
	mov.u64 	%rd17, $str$2;
	cvta.global.u64 	%rd18, %rd17;
	{ // callseq 2, 0
	.param .b64 param0;
	st.param.b64 	[param0], %rd18;
	.param .b64 param1;
	st.param.b64 	[param1], %rd5;
	.param .b32 retval0;
	call.uni (retval0), 
	vprintf, 
	(
	param0, 
	param1
	);
	ld.param.b32 	%r17, [retval0];
	} // callseq 2
$L__BB2_5:
	ret;

}
	// .globl	_Z17possibleLocationsPjS_S_jj
.visible .entry _Z17possibleLocationsPjS_S_jj(
	.param .u64 .ptr .align 1 _Z17possibleLocationsPjS_S_jj_param_0,
	.param .u64 .ptr .align 1 _Z17possibleLocationsPjS_S_jj_param_1,
	.param .u64 .ptr .align 1 _Z17possibleLocationsPjS_S_jj_param_2,
	.param .u32 _Z17possibleLocationsPjS_S_jj_param_3,
	.param .u32 _Z17possibleLocationsPjS_S_jj_param_4
)
{
	.local .align 8 .b8 	__local_depot3[16];
	.reg .b64 	%SP;
	.reg .b64 	%SPL;
	.reg .pred 	%p<4>;
	.reg .b32 	%r<28>;
	.reg .b64 	%rd<28>;

	mov.u64 	%SPL, __local_depot3;
	cvta.local.u64 	%SP, %SPL;
	ld.param.u64 	%rd5, [_Z17possibleLocationsPjS_S_jj_param_0];
	ld.param.u64 	%rd6, [_Z17possibleLocationsPjS_S_jj_param_1];
	ld.param.u64 	%rd7, [_Z17possibleLocationsPjS_S_jj_param_2];
	ld.param.u32 	%r4, [_Z17possibleLocationsPjS_S_jj_param_3];
	ld.param.u32 	%r5, [_Z17possibleLocationsPjS_S_jj_param_4];
	cvta.to.global.u64 	%rd1, %rd7;
	cvta.to.global.u64 	%rd2, %rd5;
	cvta.to.global.u64 	%rd3, %rd6;
	add.u64 	%rd8, %SP, 0;
	add.u64 	%rd4, %SPL, 0;
	mov.u32 	%r6, %tid.x;
	mov.u32 	%r7, %ctaid.x;
	shl.b32 	%r8, %r7, 2;
	add.s32 	%r9, %r4, -1;
	mul.wide.u32 	%rd9, %r9, 4;
	add.s64 	%rd10, %rd3, %rd9;
	ld.global.u32 	%r10, [%rd10];
	add.s64 	%rd11, %rd2, %rd9;
	ld.global.u32 	%r11, [%rd11];
	and.b32  	%r12, %r11, %r5;
	setp.eq.s32 	%p1, %r12, 0;
	selp.u32 	%r13, 1, 0, %p1;
	add.s32 	%r1, %r10, %r13;
	st.local.u32 	[%rd4], %r1;
	mov.u64 	%rd12, $str$3;
	cvta.global.u64 	%rd13, %rd12;
	{ // callseq 3, 0
	.param .b64 param0;
	st.param.b64 	[param0], %rd13;
	.param .b64 param1;
	st.param.b64 	[param1], %rd8;
	.param .b32 retval0;
	call.uni (retval0), 
	vprintf, 
	(
	param0, 
	param1
	);
	ld.param.b32 	%r14, [retval0];
	} // callseq 3
	add.s32 	%r2, %r8, %r6;
	setp.ge.u32 	%p2, %r2, %r4;
	@%p2 bra 	$L__BB3_2;
	mul.wide.s32 	%rd14, %r2, 4;
	add.s64 	%rd15, %rd3, %rd14;
	ld.global.u32 	%r16, [%rd15];
	sub.s32 	%r17, %r2, %r16;
	add.s32 	%r18, %r17, %r1;
	add.s64 	%rd16, %rd1, %rd14;
	st.global.u32 	[%rd16], %r18;
	add.s64 	%rd17, %rd2, %rd14;
	ld.global.u32 	%r19, [%rd17];
	st.local.v2.u32 	[%rd4], {%r2, %r19};
	st.local.u32 	[%rd4+8], %r18;
	mov.u64 	%rd18, $str$4;
	cvta.global.u64 	%rd19, %rd18;
	{ // callseq 4, 0
	.param .b64 param0;
	st.param.b64 	[param0], %rd19;
	.param .b64 param1;
	st.param.b64 	[param1], %rd8;
	.param .b32 retval0;
	call.uni (retval0), 
	vprintf, 
	(
	param0, 
	param1
	);
	ld.param.b32 	%r20, [retval0];
	} // callseq 4
$L__BB3_2:
	add.s32 	%r3, %r2, 2;
	setp.ge.u32 	%p3, %r3, %r4;
	@%p3 bra 	$L__BB3_4;
	mul.wide.s32 	%rd21, %r2, 4;
	add.s64 	%rd22, %rd3, %rd21;
	ld.global.u32 	%r22, [%rd22+8];
	sub.s32 	%r23, %r3, %r22;
	add.s32 	%r24, %r23, %r1;
	add.s64 	%rd23, %rd1, %rd21;
	st.global.u32 	[%rd23+8], %r24;
	add.s64 	%rd24, %rd2, %rd21;
	ld.global.u32 	%r25, [%rd24+8];
	st.local.v2.u32 	[%rd4], {%r2, %r25};
	st.local.u32 	[%rd4+8], %r24;
	mov.u64 	%rd25, $str$4;
	cvta.global.u64 	%rd26, %rd25;
	{ // callseq 5, 0
	.param .b64 param0;
	st.param.b64 	[param0], %rd26;
	.param .b64 param1;
	st.param.b64 	[param1], %rd8;
	.param .b32 retval0;
	call.uni (retval0), 
	vprintf, 
	(
	param0, 
	param1
	);
	ld.param.b32 	%r26, [retval0];
	} // callseq 5
$L__BB3_4:
	ret;

}
	// .globl	_Z14finalLocationsPjS_S_S_S_j
.visible .entry _Z14finalLocationsPjS_S_S_S_j(
	.param .u64 .ptr .align 1 _Z14finalLocationsPjS_S_S_S_j_param_0,
	.param .u64 .ptr .align 1 _Z14finalLocationsPjS_S_S_S_j_param_1,
	.param .u64 .ptr .align 1 _Z14finalLocationsPjS_S_S_S_j_param_2,
	.param .u64 .ptr .align 1 _Z14finalLocationsPjS_S_S_S_j_param_3,
	.param .u64 .ptr .align 1 _Z14finalLocationsPjS_S_S_S_j_param_4,
	.param .u32 _Z14finalLocationsPjS_S_S_S_j_param_5
)
{
	.local .align 8 .b8 	__local_depot4[16];
	.reg .b64 	%SP;
	.reg .b64 	%SPL;
	.reg .pred 	%p<5>;
	.reg .b32 	%r<31>;
	.reg .b64 	%rd<49>;

	mov.u64 	%SPL, __local_depot4;
	cvta.local.u64 	%SP, %SPL;
	ld.param.u64 	%rd7, [_Z14finalLocationsPjS_S_S_S_j_param_0];
	ld.param.u64 	%rd8, [_Z14finalLocationsPjS_S_S_S_j_param_1];
	ld.param.u64 	%rd9, [_Z14finalLocationsPjS_S_S_S_j_param_2];
	ld.param.u64 	%rd10, [_Z14finalLocationsPjS_S_S_S_j_param_3];
	ld.param.u64 	%rd11, [_Z14finalLocationsPjS_S_S_S_j_param_4];
	ld.param.u32 	%r3, [_Z14finalLocationsPjS_S_S_S_j_param_5];
	cvta.to.global.u64 	%rd1, %rd7;
	cvta.to.global.u64 	%rd2, %rd11;
	cvta.to.global.u64 	%rd3, %rd8;
	cvta.to.global.u64 	%rd4, %rd9;
	cvta.to.global.u64 	%rd5, %rd10;
	add.u64 	%rd12, %SP, 0;
	add.u64 	%rd6, %SPL, 0;
	mov.u32 	%r4, %ntid.x;
	mov.u32 	%r5, %ctaid.x;
	mov.u32 	%r6, %tid.x;
	mad.lo.s32 	%r1, %r4, %r5, %r6;
	shl.b32 	%r7, %r5, 2;
	add.s32 	%r2, %r7, %r6;
	setp.ge.u32 	%p1, %r2, %r3;
	@%p1 bra 	$L__BB4_4;
	mul.wide.s32 	%rd13, %r2, 4;
	add.s64 	%rd14, %rd5, %rd13;
	ld.global.u32 	%r8, [%rd14];
	setp.ne.s32 	%p2, %r8, 0;
	@%p2 bra 	$L__BB4_3;
	add.s64 	%rd24, %rd4, %rd13;
	ld.global.u32 	%r14, [%rd24];
	add.s64 	%rd25, %rd1, %rd13;
	ld.global.u32 	%r15, [%rd25];
	mul.wide.u32 	%rd26, %r15, 4;
	add.s64 	%rd27, %rd2, %rd26;
	st.global.u32 	[%rd27], %r14;
	ld.global.u32 	%r16, [%rd25];
	st.local.v2.u32 	[%rd6], {%r1, %r14};
	st.local.u32 	[%rd6+8], %r16;
	mov.u64 	%rd28, $str$5;
	cvta.global.u64 	%rd29, %rd28;
	{ // callseq 7, 0
	.param .b64 param0;
	st.param.b64 	[param0], %rd29;
	.param .b64 param1;
	st.param.b64 	[param1], %rd12;
	.param .b32 retval0;
	call.uni (retval0), 
	vprintf, 
	(
	param0, 
	param1
	);
	ld.param.b32 	%r17, [retval0];
	} // callseq 7
	bra.uni 	$L__BB4_4;
$L__BB4_3:
	add.s64 	%rd16, %rd4, %rd13;
	ld.global.u32 	%r9, [%rd16];
	add.s64 	%rd17, %rd3, %rd13;
	ld.global.u32 	%r10, [%rd17];
	mul.wide.u32 	%rd18, %r10, 4;
	add.s64 	%rd19, %rd2, %rd18;
	st.global.u32 	[%rd19], %r9;
	ld.global.u32 	%r11, [%rd17];
	st.local.v2.u32 	[%rd6], {%r1, %r9};
	st.local.u32 	[%rd6+8], %r11;
	mov.u64 	%rd20, $str$5;
	cvta.global.u64 	%rd21, %rd20;
	{ // callseq 6, 0
	.param .b64 param0;
	st.param.b64 	[param0], %rd21;
	.param .b64 param1;
	st.param.b64 	[param1], %rd12;
	.param .b32 retval0;
	call.uni (retval0), 
	vprintf, 
	(
	param0, 
	param1
	);
	ld.param.b32 	%r12, [retval0];
	} // callseq 6
$L__BB4_4:
	add.s32 	%r19, %r2, 2;
	setp.ge.u32 	%p3, %r19, %r3;
	@%p3 bra 	$L__BB4_8;
	mul.wide.s32 	%rd31, %r2, 4;
	add.s64 	%rd32, %rd5, %rd31;
	ld.global.u32 	%r20, [%rd32+8];
	setp.ne.s32 	%p4, %r20, 0;
	@%p4 bra 	$L__BB4_7;
	add.s64 	%rd42, %rd4, %rd31;
	ld.global.u32 	%r26, [%rd42+8];
	add.s64 	%rd43, %rd1, %rd31;
	ld.global.u32 	%r27, [%rd43+8];
	mul.wide.u32 	%rd44, %r27, 4;
	add.s64 	%rd45, %rd2, %rd44;
	st.global.u32 	[%rd45], %r26;
	ld.global.u32 	%r28, [%rd43+8];
	st.local.v2.u32 	[%rd6], {%r1, %r26};
	st.local.u32 	[%rd6+8], %r28;
	mov.u64 	%rd46, $str$5;
	cvta.global.u64 	%rd47, %rd46;
	{ // callseq 9, 0
	.param .b64 param0;
	st.param.b64 	[param0], %rd47;
	.param .b64 param1;
	st.param.b64 	[param1], %rd12;
	.param .b32 retval0;
	call.uni (retval0), 
	vprintf, 
	(
	param0, 
	param1
	);
	ld.param.b32 	%r29, [retval0];
	} // callseq 9
	bra.uni 	$L__BB4_8;
$L__BB4_7:
	add.s64 	%rd34, %rd4, %rd31;
	ld.global.u32 	%r21, [%rd34+8];
	add.s64 	%rd35, %rd3, %rd31;
	ld.global.u32 	%r22, [%rd35+8];
	mul.wide.u32 	%rd36, %r22, 4;
	add.s64 	%rd37, %rd2, %rd36;
	st.global.u32 	[%rd37], %r21;
	ld.global.u32 	%r23, [%rd35+8];
	st.local.v2.u32 	[%rd6], {%r1, %r21};
	st.local.u32 	[%rd6+8], %r23;
	mov.u64 	%rd38, $str$5;
	cvta.global.u64 	%rd39, %rd38;
	{ // callseq 8, 0
	.param .b64 param0;
	st.param.b64 	[param0], %rd39;
	.param .b64 param1;
	st.param.b64 	[param1], %rd12;
	.param .b32 retval0;
	call.uni (retval0), 
	vprintf, 
	(
	param0, 
	param1
	);
	ld.param.b32 	%r24, [retval0];
	} // callseq 8
$L__BB4_8:
	ret;

}


// ===== COMPILED SASS (sm_100) =====

	.target	sm_100

	.elftype	@"ET_EXEC"


//--------------------- .note.nv.tkinfo           --------------------------
	.section	.note.nv.tkinfo,"",@"SHT_NOTE"
	.sectionflags	@"SHF_NOTE_NV_TKINFO"
	.tkinfo
        /*0018*/ 	.word	0x00000002
        /*0030*/ 	.string	""
        /*0030*/ 	.string	"ptxas"
        /*0030*/ 	.string	"Cuda compilation tools, release 13.0, V13.0.88"
        /*0030*/ 	.string	"Build cuda_13.0.r13.0/compiler.36424714_0"
        /*0030*/ 	.string	"-arch sm_100 -m 64 "



//--------------------- .note.nv.cuinfo           --------------------------
	.section	.note.nv.cuinfo,"",@"SHT_NOTE"
	.sectionflags	@"SHF_NOTE_NV_CUINFO"
        /*0018*/ 	.short	0x0002
        /*001a*/ 	.short	0x0064
        /*001c*/ 	.short	0x0082
	.zero		2


//--------------------- .nv.info                  --------------------------
	.section	.nv.info,"",@"SHT_CUDA_INFO"
	.align	4


	//----- nvinfo : EIATTR_REGCOUNT
	.align		4
        /*0000*/ 	.byte	0x04, 0x2f
        /*0002*/ 	.short	(.L_7 - .L_6)
	.align		4
.L_6:
        /*0004*/ 	.word	index@(_Z5fixupPjS_i)
        /*0008*/ 	.word	0x0000000c


	//----- nvinfo : EIATTR_FRAME_SIZE
	.align		4
.L_7:
        /*000c*/ 	.byte	0x04, 0x11
        /*000e*/ 	.short	(.L_9 - .L_8)
	.align		4
.L_8:
        /*0010*/ 	.word	index@(_Z5fixupPjS_i)
        /*0014*/ 	.word	0x00000000


	//----- nvinfo : EIATTR_REGCOUNT
	.align		4
.L_9:
        /*0018*/ 	.byte	0x04, 0x2f
        /*001a*/ 	.short	(.L_11 - .L_10)
	.align		4
.L_10:
        /*001c*/ 	.word	index@(_Z9scanPart1PjS_S_i)
        /*0020*/ 	.word	0x00000012


	//----- nvinfo : EIATTR_FRAME_SIZE
	.align		4
.L_11:
        /*0024*/ 	.byte	0x04, 0x11
        /*0026*/ 	.short	(.L_13 - .L_12)
	.align		4
.L_12:
        /*0028*/ 	.word	index@(_Z9scanPart1PjS_S_i)
        /*002c*/ 	.word	0x00000000


	//----- nvinfo : EIATTR_REGCOUNT
	.align		4
.L_13:
        /*0030*/ 	.byte	0x04, 0x2f
        /*0032*/ 	.short	(.L_15 - .L_14)
	.align		4
.L_14:
        /*0034*/ 	.word	index@(_Z10splitInputiPjS_i)
        /*0038*/ 	.word	0x00000018


	//----- nvinfo : EIATTR_FRAME_SIZE
	.align		4
.L_15:
        /*003c*/ 	.byte	0x04, 0x11
        /*003e*/ 	.short	(.L_17 - .L_16)
	.align		4
.L_16:
        /*0040*/ 	.word	index@(_Z10splitInputiPjS_i)
        /*0044*/ 	.word	0x00000010


	//----- nvinfo : EIATTR_REGCOUNT
	.align		4
.L_17:
        /*0048*/ 	.byte	0x04, 0x2f
        /*004a*/ 	.short	(.L_19 - .L_18)
	.align		4
.L_18:
        /*004c*/ 	.word	index@(_Z17possibleLocationsPjS_S_jj)
        /*0050*/ 	.word	0x0000001a


	//----- nvinfo : EIATTR_FRAME_SIZE
	.align		4
.L_19:
        /*0054*/ 	.byte	0x04, 0x11
        /*0056*/ 	.short	(.L_21 - .L_20)
	.align		4
.L_20:
        /*0058*/ 	.word	index@(_Z17possibleLocationsPjS_S_jj)
        /*005c*/ 	.word	0x00000010


	//----- nvinfo : EIATTR_REGCOUNT
	.align		4
.L_21:
        /*0060*/ 	.byte	0x04, 0x2f
        /*0062*/ 	.short	(.L_23 - .L_22)
	.align		4
.L_22:
        /*0064*/ 	.word	index@(_Z14finalLocationsPjS_S_S_S_j)
        /*0068*/ 	.word	0x00000018


	//----- nvinfo : EIATTR_FRAME_SIZE
	.align		4
.L_23:
        /*006c*/ 	.byte	0x04, 0x11
        /*006e*/ 	.short	(.L_25 - .L_24)
	.align		4
.L_24:
        /*0070*/ 	.word	index@(_Z14finalLocationsPjS_S_S_S_j)
        /*0074*/ 	.word	0x00000010


	//----- nvinfo : EIATTR_MIN_STACK_SIZE
	.align		4
.L_25:
        /*0078*/ 	.byte	0x04, 0x12
        /*007a*/ 	.short	(.L_27 - .L_26)
	.align		4
.L_26:
        /*007c*/ 	.word	index@(_Z14finalLocationsPjS_S_S_S_j)
        /*0080*/ 	.word	0x00000010


	//----- nvinfo : EIATTR_MIN_STACK_SIZE
	.align		4
.L_27:
        /*0084*/ 	.byte	0x04, 0x12
        /*0086*/ 	.short	(.L_29 - .L_28)
	.align		4
.L_28:
        /*0088*/ 	.word	index@(_Z17possibleLocationsPjS_S_jj)
        /*008c*/ 	.word	0x00000010


	//----- nvinfo : EIATTR_MIN_STACK_SIZE
	.align		4
.L_29:
        /*0090*/ 	.byte	0x04, 0x12
        /*0092*/ 	.short	(.L_31 - .L_30)
	.align		4
.L_30:
        /*0094*/ 	.word	index@(_Z10splitInputiPjS_i)
        /*0098*/ 	.word	0x00000010


	//----- nvinfo : EIATTR_MIN_STACK_SIZE
	.align		4
.L_31:
        /*009c*/ 	.byte	0x04, 0x12
        /*009e*/ 	.short	(.L_33 - .L_32)
	.align		4
.L_32:
        /*00a0*/ 	.word	index@(_Z9scanPart1PjS_S_i)
        /*00a4*/ 	.word	0x00000000


	//----- nvinfo : EIATTR_MIN_STACK_SIZE
	.align		4
.L_33:
        /*00a8*/ 	.byte	0x04, 0x12
        /*00aa*/ 	.short	(.L_35 - .L_34)
	.align		4
.L_34:
        /*00ac*/ 	.word	index@(_Z5fixupPjS_i)
        /*00b0*/ 	.word	0x00000000
.L_35:


//--------------------- .nv.compat                --------------------------
	.section	.nv.compat,"",@"SHT_CUDA_COMPAT_INFO"
	.align	4
        /*0000*/ 	.byte	0x02, 0x09, 0x00, 0x00, 0x02, 0x02, 0x01, 0x00, 0x02, 0x05, 0x05, 0x00, 0x03, 0x07, 0x01, 0x01
        /*0010*/ 	.byte	0x02, 0x03, 0x00, 0x00, 0x02, 0x06, 0x01, 0x00, 0x04, 0x0b, 0x08, 0x00, 0x09, 0x00, 0x00, 0x00
        /*0020*/ 	.byte	0x00, 0x00, 0x00, 0x00


//--------------------- .nv.info._Z14finalLocationsPjS_S_S_S_j --------------------------
	.section	.nv.info._Z14finalLocationsPjS_S_S_S_j,"",@"SHT_CUDA_INFO"
	.sectionflags	@""
	.align	4


	//----- nvinfo : EIATTR_CUDA_API_VERSION
	.align		4
        /*0000*/ 	.byte	0x04, 0x37
        /*0002*/ 	.short	(.L_37 - .L_36)
.L_36:
        /*0004*/ 	.word	0x00000082


	//----- nvinfo : EIATTR_KPARAM_INFO
	.align		4
.L_37:
        /*0008*/ 	.byte	0x04, 0x17
        /*000a*/ 	.short	(.L_39 - .L_38)
.L_38:
        /*000c*/ 	.word	0x00000000
        /*0010*/ 	.short	0x0005
        /*0012*/ 	.short	0x0028
        /*0014*/ 	.byte	0x00, 0xf0, 0x11, 0x00


	//----- nvinfo : EIATTR_KPARAM_INFO
	.align		4
.L_39:
        /*0018*/ 	.byte	0x04, 0x17
        /*001a*/ 	.short	(.L_41 - .L_40)
.L_40:
        /*001c*/ 	.word	0x00000000
        /*0020*/ 	.short	0x0004
        /*0022*/ 	.short	0x0020
        /*0024*/ 	.byte	0x00, 0xf5, 0x21, 0x00


	//----- nvinfo : EIATTR_KPARAM_INFO
	.align		4
.L_41:
        /*0028*/ 	.byte	0x04, 0x17
        /*002a*/ 	.short	(.L_43 - .L_42)
.L_42:
        /*002c*/ 	.word	0x00000000
        /*0030*/ 	.short	0x0003
        /*0032*/ 	.short	0x0018
        /*0034*/ 	.byte	0x00, 0xf5, 0x21, 0x00


	//----- nvinfo : EIATTR_KPARAM_INFO
	.align		4
.L_43:
        /*0038*/ 	.byte	0x04, 0x17
        /*003a*/ 	.short	(.L_45 - .L_44)
.L_44:
        /*003c*/ 	.word	0x00000000
        /*0040*/ 	.short	0x0002
        /*0042*/ 	.short	0x0010
        /*0044*/ 	.byte	0x00, 0xf5, 0x21, 0x00


	//----- nvinfo : EIATTR_KPARAM_INFO
	.align		4
.L_45:
        /*0048*/ 	.byte	0x04, 0x17
        /*004a*/ 	.short	(.L_47 - .L_46)
.L_46:
        /*004c*/ 	.word	0x00000000
        /*0050*/ 	.short	0x0001
        /*0052*/ 	.short	0x0008
        /*0054*/ 	.byte	0x00, 0xf5, 0x21, 0x00


	//----- nvinfo : EIATTR_KPARAM_INFO
	.align		4
.L_47:
        /*0058*/ 	.byte	0x04, 0x17
        /*005a*/ 	.short	(.L_49 - .L_48)
.L_48:
        /*005c*/ 	.word	0x00000000
        /*0060*/ 	.short	0x0000
        /*0062*/ 	.short	0x0000
        /*0064*/ 	.byte	0x00, 0xf5, 0x21, 0x00


	//----- nvinfo : EIATTR_SPARSE_MMA_MASK
	.align		4
.L_49:
        /*0068*/ 	.byte	0x03, 0x50
        /*006a*/ 	.short	0x0000


	//----- nvinfo : EIATTR_MAXREG_COUNT
	.align		4
        /*006c*/ 	.byte	0x03, 0x1b
        /*006e*/ 	.short	0x00ff


	//----- nvinfo : EIATTR_EXTERNS
	.align		4
        /*0070*/ 	.byte	0x04, 0x0f
        /*0072*/ 	.short	(.L_51 - .L_50)


	//   ....[0]....
	.align		4
.L_50:
        /*0074*/ 	.word	index@(vprintf)


	//----- nvinfo : EIATTR_MERCURY_ISA_VERSION
	.align		4
.L_51:
        /*0078*/ 	.byte	0x03, 0x5f
        /*007a*/ 	.short	0x0101


	//----- nvinfo : EIATTR_VRC_CTA_INIT_COUNT
	.align		4
        /*007c*/ 	.byte	0x02, 0x4a
	.zero		1
	.zero		1


	//----- nvinfo : EIATTR_SYSCALL_OFFSETS
	.align		4
        /*0080*/ 	.byte	0x04, 0x46
        /*0082*/ 	.short	(.L_53 - .L_52)


	//   ....[0]....
.L_52:
        /*0084*/ 	.word	0x00000290


	//   ....[1]....
        /*0088*/ 	.word	0x00000400


	//   ....[2]....
        /*008c*/ 	.word	0x00000600


	//   ....[3]....
        /*0090*/ 	.word	0x00000770


	//----- nvinfo : EIATTR_EXIT_INSTR_OFFSETS
	.align		4
.L_53:
        /*0094*/ 	.byte	0x04, 0x1c
        /*0096*/ 	.short	(.L_55 - .L_54)


	//   ....[0]....
.L_54:
        /*0098*/ 	.word	0x00000450


	//   ....[1]....
        /*009c*/ 	.word	0x00000610


	//   ....[2]....
        /*00a0*/ 	.word	0x00000780


	//----- nvinfo : EIATTR_CRS_STACK_SIZE
	.align		4
.L_55:
        /*00a4*/ 	.byte	0x04, 0x1e
        /*00a6*/ 	.short	(.L_57 - .L_56)
.L_56:
        /*00a8*/ 	.word	0x00000000


	//----- nvinfo : EIATTR_CBANK_PARAM_SIZE
	.align		4
.L_57:
        /*00ac*/ 	.byte	0x03, 0x19
        /*00ae*/ 	.short	0x002c


	//----- nvinfo : EIATTR_PARAM_CBANK
	.align		4
        /*00b0*/ 	.byte	0x04, 0x0a
        /*00b2*/ 	.short	(.L_59 - .L_58)
	.align		4
.L_58:
        /*00b4*/ 	.word	index@(.nv.constant0._Z14finalLocationsPjS_S_S_S_j)
        /*00b8*/ 	.short	0x0380
        /*00ba*/ 	.short	0x002c


	//----- nvinfo : EIATTR_SW_WAR
	.align		4
.L_59:
        /*00bc*/ 	.byte	0x04, 0x36
        /*00be*/ 	.short	(.L_61 - .L_60)
.L_60:
        /*00c0*/ 	.word	0x00000008
.L_61:


//--------------------- .nv.info._Z17possibleLocationsPjS_S_jj --------------------------
	.section	.nv.info._Z17possibleLocationsPjS_S_jj,"",@"SHT_CUDA_INFO"
	.sectionflags	@""
	.align	4


	//----- nvinfo : EIATTR_CUDA_API_VERSION
	.align		4
        /*0000*/ 	.byte	0x04, 0x37
        /*0002*/ 	.short	(.L_63 - .L_62)
.L_62:
        /*0004*/ 	.word	0x00000082


	//----- nvinfo : EIATTR_KPARAM_INFO
	.align		4
.L_63:
        /*0008*/ 	.byte	0x04, 0x17
        /*000a*/ 	.short	(.L_65 - .L_64)
.L_64:
        /*000c*/ 	.word	0x00000000
        /*0010*/ 	.short	0x0004
        /*0012*/ 	.short	0x001c
        /*0014*/ 	.byte	0x00, 0xf0, 0x11, 0x00


	//----- nvinfo : EIATTR_KPARAM_INFO
	.align		4
.L_65:
        /*0018*/ 	.byte	0x04, 0x17
        /*001a*/ 	.short	(.L_67 - .L_66)
.L_66:
        /*001c*/ 	.word	0x00000000
        /*0020*/ 	.short	0x0003
        /*0022*/ 	.short	0x0018
        /*0024*/ 	.byte	0x00, 0xf0, 0x11, 0x00


	//----- nvinfo : EIATTR_KPARAM_INFO
	.align		4
.L_67:
        /*0028*/ 	.byte	0x04, 0x17
        /*002a*/ 	.short	(.L_69 - .L_68)
.L_68:
        /*002c*/ 	.word	0x00000000
        /*0030*/ 	.short	0x0002
        /*0032*/ 	.short	0x0010
        /*0034*/ 	.byte	0x00, 0xf5, 0x21, 0x00


	//----- nvinfo : EIATTR_KPARAM_INFO
	.align		4
.L_69:
        /*0038*/ 	.byte	0x04, 0x17
        /*003a*/ 	.short	(.L_71 - .L_70)
.L_70:
        /*003c*/ 	.word	0x00000000
        /*0040*/ 	.short	0x0001
        /*0042*/ 	.short	0x0008
        /*0044*/ 	.byte	0x00, 0xf5, 0x21, 0x00


	//----- nvinfo : EIATTR_KPARAM_INFO
	.align		4
.L_71:
        /*0048*/ 	.byte	0x04, 0x17
        /*004a*/ 	.short	(.L_73 - .L_72)
.L_72:
        /*004c*/ 	.word	0x00000000
        /*0050*/ 	.short	0x0000
        /*0052*/ 	.short	0x0000
        /*0054*/ 	.byte	0x00, 0xf5, 0x21, 0x00


	//----- nvinfo : EIATTR_SPARSE_MMA_MASK
	.align		4
.L_73:
        /*0058*/ 	.byte	0x03, 0x50
        /*005a*/ 	.short	0x0000


	//----- nvinfo : EIATTR_MAXREG_COUNT
	.align		4
        /*005c*/ 	.byte	0x03, 0x1b
        /*005e*/ 	.short	0x00ff


	//----- nvinfo : EIATTR_EXTERNS
	.align		4
        /*0060*/ 	.byte	0x04, 0x0f
        /*0062*/ 	.short	(.L_75 - .L_74)


	//   ....[0]....
	.align		4
.L_74:
        /*0064*/ 	.word	index@(vprintf)


	//----- nvinfo : EIATTR_MERCURY_ISA_VERSION
	.align		4
.L_75:
        /*0068*/ 	.byte	0x03, 0x5f
        /*006a*/ 	.short	0x0101


	//----- nvinfo : EIATTR_VRC_CTA_INIT_COUNT
	.align		4
        /*006c*/ 	.byte	0x02, 0x4a
	.zero		1
	.zero		1


	//----- nvinfo : EIATTR_SYSCALL_OFFSETS
	.align		4
        /*0070*/ 	.byte	0x04, 0x46
        /*0072*/ 	.short	(.L_77 - .L_76)


	//   ....[0]....
.L_76:
        /*0074*/ 	.word	0x000001d0


	//   ....[1]....
        /*0078*/ 	.word	0x00000360


	//   ....[2]....
        /*007c*/ 	.word	0x00000510


	//----- nvinfo : EIATTR_EXIT_INSTR_OFFSETS
	.align		4
.L_77:
        /*0080*/ 	.byte	0x04, 0x1c
        /*0082*/ 	.short	(.L_79 - .L_78)


	//   ....[0]....
.L_78:
        /*0084*/ 	.word	0x000003b0


	//   ....[1]....
        /*0088*/ 	.word	0x00000520


	//----- nvinfo : EIATTR_CRS_STACK_SIZE
	.align		4
.L_79:
        /*008c*/ 	.byte	0x04, 0x1e
        /*008e*/ 	.short	(.L_81 - .L_80)
.L_80:
        /*0090*/ 	.word	0x00000000


	//----- nvinfo : EIATTR_CBANK_PARAM_SIZE
	.align		4
.L_81:
        /*0094*/ 	.byte	0x03, 0x19
        /*0096*/ 	.short	0x0020


	//----- nvinfo : EIATTR_PARAM_CBANK
	.align		4
        /*0098*/ 	.byte	0x04, 0x0a
        /*009a*/ 	.short	(.L_83 - .L_82)
	.align		4
.L_82:
        /*009c*/ 	.word	index@(.nv.constant0._Z17possibleLocationsPjS_S_jj)
        /*00a0*/ 	.short	0x0380
        /*00a2*/ 	.short	0x0020


	//----- nvinfo : EIATTR_SW_WAR
	.align		4
.L_83:
        /*00a4*/ 	.byte	0x04, 0x36
        /*00a6*/ 	.short	(.L_85 - .L_84)
.L_84:
        /*00a8*/ 	.word	0x00000008
.L_85:


//--------------------- .nv.info._Z10splitInputiPjS_i --------------------------
	.section	.nv.info._Z10splitInputiPjS_i,"",@"SHT_CUDA_INFO"
	.sectionflags	@""
	.align	4


	//----- nvinfo : EIATTR_CUDA_API_VERSION
	.align		4
        /*0000*/ 	.byte	0x04, 0x37
        /*0002*/ 	.short	(.L_87 - .L_86)
.L_86:
        /*0004*/ 	.word	0x00000082


	//----- nvinfo : EIATTR_KPARAM_INFO
	.align		4
.L_87:
        /*0008*/ 	.byte	0x04, 0x17
        /*000a*/ 	.short	(.L_89 - .L_88)
.L_88:
        /*000c*/ 	.word	0x00000000
        /*0010*/ 	.short	0x0003
        /*0012*/ 	.short	0x0018
        /*0014*/ 	.byte	0x00, 0xf0, 0x11, 0x00


	//----- nvinfo : EIATTR_KPARAM_INFO
	.align		4
.L_89:
        /*0018*/ 	.byte	0x04, 0x17
        /*001a*/ 	.short	(.L_91 - .L_90)
.L_90:
        /*001c*/ 	.word	0x00000000
        /*0020*/ 	.short	0x0002
        /*0022*/ 	.short	0x0010
        /*0024*/ 	.byte	0x00, 0xf5, 0x21, 0x00


	//----- nvinfo : EIATTR_KPARAM_INFO
	.align		4
.L_91:
        /*0028*/ 	.byte	0x04, 0x17
        /*002a*/ 	.short	(.L_93 - .L_92)
.L_92:
        /*002c*/ 	.word	0x00000000
        /*0030*/ 	.short	0x0001
        /*0032*/ 	.short	0x0008
        /*0034*/ 	.byte	0x00, 0xf5, 0x21, 0x00


	//----- nvinfo : EIATTR_KPARAM_INFO
	.align		4
.L_93:
        /*0038*/ 	.byte	0x04, 0x17
        /*003a*/ 	.short	(.L_95 - .L_94)
.L_94:
        /*003c*/ 	.word	0x00000000
        /*0040*/ 	.short	0x0000
        /*0042*/ 	.short	0x0000
        /*0044*/ 	.byte	0x00, 0xf0, 0x11, 0x00


	//----- nvinfo : EIATTR_SPARSE_MMA_MASK
	.align		4
.L_95:
        /*0048*/ 	.byte	0x03, 0x50
        /*004a*/ 	.short	0x0000


	//----- nvinfo : EIATTR_MAXREG_COUNT
	.align		4
        /*004c*/ 	.byte	0x03, 0x1b
        /*004e*/ 	.short	0x00ff


	//----- nvinfo : EIATTR_EXTERNS
	.align		4
        /*0050*/ 	.byte	0x04, 0x0f
        /*0052*/ 	.short	(.L_97 - .L_96)


	//   ....[0]....
	.align		4
.L_96:
        /*0054*/ 	.word	index@(vprintf)


	//----- nvinfo : EIATTR_MERCURY_ISA_VERSION
	.align		4
.L_97:
        /*0058*/ 	.byte	0x03, 0x5f
        /*005a*/ 	.short	0x0101


	//----- nvinfo : EIATTR_VRC_CTA_INIT_COUNT
	.align		4
        /*005c*/ 	.byte	0x02, 0x4a
	.zero		1
	.zero		1


	//----- nvinfo : EIATTR_SYSCALL_OFFSETS
	.align		4
        /*0060*/ 	.byte	0x04, 0x46
        /*0062*/ 	.short	(.L_99 - .L_98)


	//   ....[0]....
.L_98:
        /*0064*/ 	.word	0x000001f0


	//   ....[1]....
        /*0068*/ 	.word	0x000002c0


	//   ....[2]....
        /*006c*/ 	.word	0x000003d0


	//----- nvinfo : EIATTR_EXIT_INSTR_OFFSETS
	.align		4
.L_99:
        /*0070*/ 	.byte	0x04, 0x1c
        /*0072*/ 	.short	(.L_101 - .L_100)


	//   ....[0]....
.L_100:
        /*0074*/ 	.word	0x000000c0


	//   ....[1]....
        /*0078*/ 	.word	0x000003e0


	//----- nvinfo : EIATTR_CRS_STACK_SIZE
	.align		4
.L_101:
        /*007c*/ 	.byte	0x04, 0x1e
        /*007e*/ 	.short	(.L_103 - .L_102)
.L_102:
        /*0080*/ 	.word	0x00000000


	//----- nvinfo : EIATTR_CBANK_PARAM_SIZE
	.align		4
.L_103:
        /*0084*/ 	.byte	0x03, 0x19
        /*0086*/ 	.short	0x001c


	//----- nvinfo : EIATTR_PARAM_CBANK
	.align		4
        /*0088*/ 	.byte	0x04, 0x0a
        /*008a*/ 	.short	(.L_105 - .L_104)
	.align		4
.L_104:
        /*008c*/ 	.word	index@(.nv.constant0._Z10splitInputiPjS_i)
        /*0090*/ 	.short	0x0380
        /*0092*/ 	.short	0x001c


	//----- nvinfo : EIATTR_SW_WAR
	.align		4
.L_105:
        /*0094*/ 	.byte	0x04, 0x36
        /*0096*/ 	.short	(.L_107 - .L_106)
.L_106:
        /*0098*/ 	.word	0x00000008
.L_107:


//--------------------- .nv.info._Z9scanPart1PjS_S_i --------------------------
	.section	.nv.info._Z9scanPart1PjS_S_i,"",@"SHT_CUDA_INFO"
	.sectionflags	@""
	.align	4


	//----- nvinfo : EIATTR_CUDA_API_VERSION
	.align		4
        /*0000*/ 	.byte	0x04, 0x37
        /*0002*/ 	.short	(.L_109 - .L_108)
.L_108:
        /*0004*/ 	.word	0x00000082


	//----- nvinfo : EIATTR_KPARAM_INFO
	.align		4
.L_109:
        /*0008*/ 	.byte	0x04, 0x17
        /*000a*/ 	.short	(.L_111 - .L_110)
.L_110:
        /*000c*/ 	.word	0x00000000
        /*0010*/ 	.short	0x0003
        /*0012*/ 	.short	0x0018
        /*0014*/ 	.byte	0x00, 0xf0, 0x11, 0x00


	//----- nvinfo : EIATTR_KPARAM_INFO
	.align		4
.L_111:
        /*0018*/ 	.byte	0x04, 0x17
        /*001a*/ 	.short	(.L_113 - .L_112)
.L_112:
        /*001c*/ 	.word	0x00000000
        /*0020*/ 	.short	0x0002
        /*0022*/ 	.short	0x0010
        /*0024*/ 	.byte	0x00, 0xf5, 0x21, 0x00


	//----- nvinfo : EIATTR_KPARAM_INFO
	.align		4
.L_113:
        /*0028*/ 	.byte	0x04, 0x17
        /*002a*/ 	.short	(.L_115 - .L_114)
.L_114:
        /*002c*/ 	.word	0x00000000
        /*0030*/ 	.short	0x0001
        /*0032*/ 	.short	0x0008
        /*0034*/ 	.byte	0x00, 0xf5, 0x21, 0x00


	//----- nvinfo : EIATTR_KPARAM_INFO
	.align		4
.L_115:
        /*0038*/ 	.byte	0x04, 0x17
        /*003a*/ 	.short	(.L_117 - .L_116)
.L_116:
        /*003c*/ 	.word	0x00000000
        /*0040*/ 	.short	0x0000
        /*0042*/ 	.short	0x0000
        /*0044*/ 	.byte	0x00, 0xf5, 0x21, 0x00


	//----- nvinfo : EIATTR_SPARSE_MMA_MASK
	.align		4
.L_117:
        /*0048*/ 	.byte	0x03, 0x50
        /*004a*/ 	.short	0x0000


	//----- nvinfo : EIATTR_MAXREG_COUNT
	.align		4
        /*004c*/ 	.byte	0x03, 0x1b
        /*004e*/ 	.short	0x00ff


	//----- nvinfo : EIATTR_NUM_BARRIERS
	.align		4
        /*0050*/ 	.byte	0x02, 0x4c
        /*0052*/ 	.byte	0x01
	.zero		1


	//----- nvinfo : EIATTR_MERCURY_ISA_VERSION
	.align		4
        /*0054*/ 	.byte	0x03, 0x5f
        /*0056*/ 	.short	0x0101


	//----- nvinfo : EIATTR_VRC_CTA_INIT_COUNT
	.align		4
        /*0058*/ 	.byte	0x02, 0x4a
	.zero		1
	.zero		1


	//----- nvinfo : EIATTR_EXIT_INSTR_OFFSETS
	.align		4
        /*005c*/ 	.byte	0x04, 0x1c
        /*005e*/ 	.short	(.L_119 - .L_118)


	//   ....[0]....
.L_118:
        /*0060*/ 	.word	0x000003f0


	//   ....[1]....
        /*0064*/ 	.word	0x00000450


	//----- nvinfo : EIATTR_CRS_STACK_SIZE
	.align		4
.L_119:
        /*0068*/ 	.byte	0x04, 0x1e
        /*006a*/ 	.short	(.L_121 - .L_120)
.L_120:
        /*006c*/ 	.word	0x00000000


	//----- nvinfo : EIATTR_CBANK_PARAM_SIZE
	.align		4
.L_121:
        /*0070*/ 	.byte	0x03, 0x19
        /*0072*/ 	.short	0x001c


	//----- nvinfo : EIATTR_PARAM_CBANK
	.align		4
        /*0074*/ 	.byte	0x04, 0x0a
        /*0076*/ 	.short	(.L_123 - .L_122)
	.align		4
.L_122:
        /*0078*/ 	.word	index@(.nv.constant0._Z9scanPart1PjS_S_i)
        /*007c*/ 	.short	0x0380
        /*007e*/ 	.short	0x001c


	//----- nvinfo : EIATTR_SW_WAR
	.align		4
.L_123:
        /*0080*/ 	.byte	0x04, 0x36
        /*0082*/ 	.short	(.L_125 - .L_124)
.L_124:
        /*0084*/ 	.word	0x00000008
.L_125:


//--------------------- .nv.info._Z5fixupPjS_i    --------------------------
	.section	.nv.info._Z5fixupPjS_i,"",@"SHT_CUDA_INFO"
	.sectionflags	@""
	.align	4


	//----- nvinfo : EIATTR_CUDA_API_VERSION
	.align		4
        /*0000*/ 	.byte	0x04, 0x37
        /*0002*/ 	.short	(.L_127 - .L_126)
.L_126:
        /*0004*/ 	.word	0x00000082


	//----- nvinfo : EIATTR_KPARAM_INFO
	.align		4
.L_127:
        /*0008*/ 	.byte	0x04, 0x17
        /*000a*/ 	.short	(.L_129 - .L_128)
.L_128:
        /*000c*/ 	.word	0x00000000
        /*0010*/ 	.short	0x0002
        /*0012*/ 	.short	0x0010
        /*0014*/ 	.byte	0x00, 0xf0, 0x11, 0x00


	//----- nvinfo : EIATTR_KPARAM_INFO
	.align		4
.L_129:
        /*0018*/ 	.byte	0x04, 0x17
        /*001a*/ 	.short	(.L_131 - .L_130)
.L_130:
        /*001c*/ 	.word	0x00000000
        /*0020*/ 	.short	0x0001
        /*0022*/ 	.short	0x0008
        /*0024*/ 	.byte	0x00, 0xf5, 0x21, 0x00


	//----- nvinfo : EIATTR_KPARAM_INFO
	.align		4
.L_131:
        /*0028*/ 	.byte	0x04, 0x17
        /*002a*/ 	.short	(.L_133 - .L_132)
.L_132:
        /*002c*/ 	.word	0x00000000
        /*0030*/ 	.short	0x0000
        /*0032*/ 	.short	0x0000
        /*0034*/ 	.byte	0x00, 0xf5, 0x21, 0x00


	//----- nvinfo : EIATTR_SPARSE_MMA_MASK
	.align		4
.L_133:
        /*0038*/ 	.byte	0x03, 0x50
        /*003a*/ 	.short	0x0000


	//----- nvinfo : EIATTR_MAXREG_COUNT
	.align		4
        /*003c*/ 	.byte	0x03, 0x1b
        /*003e*/ 	.short	0x00ff


	//----- nvinfo : EIATTR_MERCURY_ISA_VERSION
	.align		4
        /*0040*/ 	.byte	0x03, 0x5f
        /*0042*/ 	.short	0x0101


	//----- nvinfo : EIATTR_VRC_CTA_INIT_COUNT
	.align		4
        /*0044*/ 	.byte	0x02, 0x4a
	.zero		1
	.zero		1


	//----- nvinfo : EIATTR_EXIT_INSTR_OFFSETS
	.align		4
        /*0048*/ 	.byte	0x04, 0x1c
        /*004a*/ 	.short	(.L_135 - .L_134)


	//   ....[0]....
.L_134:
        /*004c*/ 	.word	0x00000030


	//   ....[1]....
        /*0050*/ 	.word	0x00000160


	//   ....[2]....
        /*0054*/ 	.word	0x000001d0


	//----- nvinfo : EIATTR_CRS_STACK_SIZE
	.align		4
.L_135:
        /*0058*/ 	.byte	0x04, 0x1e
        /*005a*/ 	.short	(.L_137 - .L_136)
.L_136:
        /*005c*/ 	.word	0x00000000


	//----- nvinfo : EIATTR_CBANK_PARAM_SIZE
	.align		4
.L_137:
        /*0060*/ 	.byte	0x03, 0x19
        /*0062*/ 	.short	0x0014


	//----- nvinfo : EIATTR_PARAM_CBANK
	.align		4
        /*0064*/ 	.byte	0x04, 0x0a
        /*0066*/ 	.short	(.L_139 - .L_138)
	.align		4
.L_138:
        /*0068*/ 	.word	index@(.nv.constant0._Z5fixupPjS_i)
        /*006c*/ 	.short	0x0380
        /*006e*/ 	.short	0x0014


	//----- nvinfo : EIATTR_SW_WAR
	.align		4
.L_139:
        /*0070*/ 	.byte	0x04, 0x36
        /*0072*/ 	.short	(.L_141 - .L_140)
.L_140:
        /*0074*/ 	.word	0x00000008
.L_141:


//--------------------- .nv.callgraph             --------------------------
	.section	.nv.callgraph,"",@"SHT_CUDA_CALLGRAPH"
	.align	4
	.sectionentsize	8
	.align		4
        /*0000*/ 	.word	0x00000000
	.align		4
        /*0004*/ 	.word	0xffffffff
	.align		4
        /*0008*/ 	.word	index@(_Z14finalLocationsPjS_S_S_S_j)
	.align		4
        /*000c*/ 	.word	index@(vprintf)
	.align		4
        /*0010*/ 	.word	index@(_Z17possibleLocationsPjS_S_jj)
	.align		4
        /*0014*/ 	.word	index@(vprintf)
	.align		4
        /*0018*/ 	.word	index@(_Z10splitInputiPjS_i)
	.align		4
        /*001c*/ 	.word	index@(vprintf)
	.align		4
        /*0020*/ 	.word	0x00000000
	.align		4
        /*0024*/ 	.word	0xfffffffe
	.align		4
        /*0028*/ 	.word	0x00000000
	.align		4
        /*002c*/ 	.word	0xfffffffd
	.align		4
        /*0030*/ 	.word	0x00000000
	.align		4
        /*0034*/ 	.word	0xfffffffc


//--------------------- .nv.constant4             --------------------------
	.section	.nv.constant4,"a",@progbits
	.align	8
	.align		8
.nv.constant4:
        /*0000*/ 	.dword	vprintf
	.align		8
        /*0008*/ 	.dword	$str
	.align		8
        /*0010*/ 	.dword	$str$1
	.align		8
        /*0018*/ 	.dword	$str$2
	.align		8
        /*0020*/ 	.dword	$str$3
	.align		8
        /*0028*/ 	.dword	$str$4
	.align		8
        /*0030*/ 	.dword	$str$5


//--------------------- .text._Z14finalLocationsPjS_S_S_S_j --------------------------
	.section	.text._Z14finalLocationsPjS_S_S_S_j,"ax",@progbits
	.align	128
        .global         _Z14finalLocationsPjS_S_S_S_j
        .type           _Z14finalLocationsPjS_S_S_S_j,@function
        .size           _Z14finalLocationsPjS_S_S_S_j,(.L_x_27 - _Z14finalLocationsPjS_S_S_S_j)
        .other          _Z14finalLocationsPjS_S_S_S_j,@"STO_CUDA_ENTRY STV_DEFAULT"
_Z14finalLocationsPjS_S_S_S_j:
.text._Z14finalLocationsPjS_S_S_S_j:
[----:B------:R-:W0:Y:S01]  /*0000*/  LDC R1, c[0x0][0x37c] ;  /* 0x0000df00ff017b82 */ /* 0x000e220000000800 */
[----:B------:R-:W1:Y:S01]  /*0010*/  S2R R2, SR_CTAID.X ;  /* 0x0000000000027919 */ /* 0x000e620000002500 */
[----:B------:R-:W2:Y:S01]  /*0020*/  LDCU UR7, c[0x0][0x3a8] ;  /* 0x00007500ff0777ac */ /* 0x000ea20008000800 */
[----:B0-----:R-:W-:Y:S01]  /*0030*/  IADD3 R1, PT, PT, R1, -0x10, RZ ;  /* 0xfffffff001017810 */ /* 0x001fe20007ffe0ff */
[----:B------:R-:W-:Y:S01]  /*0040*/  BSSY.RECONVERGENT B6, `(.L_x_0) ;  /* 0x000003d000067945 */ /* 0x000fe20003800200 */
[----:B------:R-:W1:Y:S01]  /*0050*/  S2R R3, SR_TID.X ;  /* 0x0000000000037919 */ /* 0x000e620000002100 */
[----:B------:R-:W0:Y:S01]  /*0060*/  LDCU UR4, c[0x0][0x2f8] ;  /* 0x00005f00ff0477ac */ /* 0x000e220008000800 */
[----:B------:R-:W3:Y:S01]  /*0070*/  LDCU UR5, c[0x0][0x2fc] ;  /* 0x00005f80ff0577ac */ /* 0x000ee20008000800 */
[----:B------:R-:W4:Y:S01]  /*0080*/  LDCU UR6, c[0x0][0x360] ;  /* 0x00006c00ff0677ac */ /* 0x000f220008000800 */
[----:B------:R-:W1:Y:S01]  /*0090*/  LDCU.64 UR36, c[0x0][0x358] ;  /* 0x00006b00ff2477ac */ /* 0x000e620008000a00 */
[----:B0-----:R-:W-:-:S04]  /*00a0*/  IADD3 R16, P1, PT, R1, UR4, RZ ;  /* 0x0000000401107c10 */ /* 0x001fc8000ff3e0ff */
[----:B---3--:R-:W-:Y:S01]  /*00b0*/  IADD3.X R17, PT, PT, RZ, UR5, RZ, P1, !PT ;  /* 0x00000005ff117c10 */ /* 0x008fe20008ffe4ff */
[C-C-:B-1----:R-:W-:Y:S02]  /*00c0*/  IMAD R18, R2.reuse, 0x4, R3.reuse ;  /* 0x0000000402127824 */ /* 0x142fe400078e0203 */
[----:B----4-:R-:W-:-:S03]  /*00d0*/  IMAD R2, R2, UR6, R3 ;  /* 0x0000000602027c24 */ /* 0x010fc6000f8e0203 */
[----:B--2---:R-:W-:-:S13]  /*00e0*/  ISETP.GE.U32.AND P0, PT, R18, UR7, PT ;  /* 0x0000000712007c0c */ /* 0x004fda000bf06070 */
[----:B------:R-:W-:Y:S05]  /*00f0*/  @P0 BRA `(.L_x_1) ;  /* 0x0000000000c40947 */ /* 0x000fea0003800000 */
[----:B------:R-:W0:Y:S02]  /*0100*/  LDC.64 R4, c[0x0][0x398] ;  /* 0x0000e600ff047b82 */ /* 0x000e240000000a00 */
[----:B0-----:R-:W-:-:S06]  /*0110*/  IMAD.WIDE R4, R18, 0x4, R4 ;  /* 0x0000000412047825 */ /* 0x001fcc00078e0204 */
[----:B------:R-:W2:Y:S02]  /*0120*/  LDG.E R4, desc[UR36][R4.64] ;  /* 0x0000002404047981 */ /* 0x000ea4000c1e1900 */
[----:B--2---:R-:W-:-:S13]  /*0130*/  ISETP.NE.AND P0, PT, R4, RZ, PT ;  /* 0x000000ff0400720c */ /* 0x004fda0003f05270 */
[----:B------:R-:W-:Y:S05]  /*0140*/  @P0 BRA `(.L_x_2) ;  /* 0x0000000000580947 */ /* 0x000fea0003800000 */
[----:B------:R-:W0:Y:S08]  /*0150*/  LDC.64 R8, c[0x0][0x380] ;  /* 0x0000e000ff087b82 */ /* 0x000e300000000a00 */
[----:B------:R-:W1:Y:S08]  /*0160*/  LDC.64 R6, c[0x0][0x390] ;  /* 0x0000e400ff067b82 */ /* 0x000e700000000a00 */
[----:B------:R-:W2:Y:S01]  /*0170*/  LDC.64 R10, c[0x0][0x3a0] ;  /* 0x0000e800ff0a7b82 */ /* 0x000ea20000000a00 */
[----:B------:R-:W-:Y:S01]  /*0180*/  MOV R12, 0x0 ;  /* 0x00000000000c7802 */ /* 0x000fe20000000f00 */
[----:B------:R-:W3:Y:S01]  /*0190*/  LDCU.64 UR4, c[0x4][0x30] ;  /* 0x01000600ff0477ac */ /* 0x000ee20008000a00 */
[----:B0-----:R-:W-:-:S05]  /*01a0*/  IMAD.WIDE R8, R18, 0x4, R8 ;  /* 0x0000000412087825 */ /* 0x001fca00078e0208 */
[----:B------:R-:W2:Y:S01]  /*01b0*/  LDG.E R5, desc[UR36][R8.64] ;  /* 0x0000002408057981 */ /* 0x000ea2000c1e1900 */
[----:B-1----:R-:W-:-:S05]  /*01c0*/  IMAD.WIDE R6, R18, 0x4, R6 ;  /* 0x0000000412067825 */ /* 0x002fca00078e0206 */
[----:B------:R-:W4:Y:S01]  /*01d0*/  LDG.E R3, desc[UR36][R6.64] ;  /* 0x0000002406037981 */ /* 0x000f22000c1e1900 */
[----:B--2---:R-:W-:-:S05]  /*01e0*/  IMAD.WIDE.U32 R10, R5, 0x4, R10 ;  /* 0x00000004050a7825 */ /* 0x004fca00078e000a */
[----:B----4-:R0:W-:Y:S04]  /*01f0*/  STG.E desc[UR36][R10.64], R3 ;  /* 0x000000030a007986 */ /* 0x0101e8000c101924 */
[----:B------:R-:W2:Y:S01]  /*0200*/  LDG.E R0, desc[UR36][R8.64] ;  /* 0x0000002408007981 */ /* 0x000ea2000c1e1900 */
[----:B------:R-:W1:Y:S03]  /*0210*/  LDC.64 R12, c[0x4][R12] ;  /* 0x010000000c0c7b82 */ /* 0x000e660000000a00 */
[----:B------:R0:W-:Y:S01]  /*0220*/  STL.64 [R1], R2 ;  /* 0x0000000201007387 */ /* 0x0001e20000100a00 */
[----:B---3--:R-:W-:Y:S01]  /*0230*/  IMAD.U32 R4, RZ, RZ, UR4 ;  /* 0x00000004ff047e24 */ /* 0x008fe2000f8e00ff */
[----:B------:R-:W-:Y:S01]  /*0240*/  MOV R5, UR5 ;  /* 0x0000000500057c02 */ /* 0x000fe20008000f00 */
[----:B------:R-:W-:Y:S01]  /*0250*/  IMAD.MOV.U32 R6, RZ, RZ, R16 ;  /* 0x000000ffff067224 */ /* 0x000fe200078e0010 */
[----:B------:R-:W-:Y:S01]  /*0260*/  MOV R7, R17 ;  /* 0x0000001100077202 */ /* 0x000fe20000000f00 */
[----:B-12---:R0:W-:Y:S06]  /*0270*/  STL [R1+0x8], R0 ;  /* 0x0000080001007387 */ /* 0x0061ec0000100800 */
[----:B------:R-:W-:-:S07]  /*0280*/  LEPC R20, `(.L_x_3) ;  /* 0x000000001014794e */ /* 0x000fce0000000000 */
[----:B0-----:R-:W-:Y:S05]  /*0290*/  CALL.ABS.NOINC R12 ;  /* 0x000000000c007343 */ /* 0x001fea0003c00000 */
.L_x_3:
[----:B------:R-:W-:Y:S05]  /*02a0*/  BRA `(.L_x_1) ;  /* 0x0000000000587947 */ /* 0x000fea0003800000 */
.L_x_2:
[----:B------:R-:W0:Y:S08]  /*02b0*/  LDC.64 R8, c[0x0][0x388] ;  /* 0x0000e200ff087b82 */ /* 0x000e300000000a00 */
[----:B------:R-:W1:Y:S08]  /*02c0*/  LDC.64 R4, c[0x0][0x390] ;  /* 0x0000e400ff047b82 */ /* 0x000e700000000a00 */
[----:B------:R-:W2:Y:S01]  /*02d0*/  LDC.64 R10, c[0x0][0x3a0] ;  /* 0x0000e800ff0a7b82 */ /* 0x000ea20000000a00 */
[----:B------:R-:W-:Y:S01]  /*02e0*/  IMAD.MOV.U32 R14, RZ, RZ, R2 ;  /* 0x000000ffff0e7224 */ /* 0x000fe200078e0002 */
        /* <DEDUP_REMOVED lines=8> */
[----:B------:R-:W-:-:S03]  /*0370*/  MOV R3, 0x0 ;  /* 0x0000000000037802 */ /* 0x000fc60000000f00 */
[----:B------:R0:W-:Y:S01]  /*0380*/  STL.64 [R1], R14 ;  /* 0x0000000e01007387 */ /* 0x0001e20000100a00 */
[----:B------:R0:W1:Y:S01]  /*0390*/  LDC.64 R12, c[0x4][R3] ;  /* 0x01000000030c7b82 */ /* 0x0000620000000a00 */
[----:B---3--:R-:W-:Y:S01]  /*03a0*/  MOV R4, UR4 ;  /* 0x0000000400047c02 */ /* 0x008fe20008000f00 */
[----:B------:R-:W-:Y:S01]  /*03b0*/  IMAD.U32 R5, RZ, RZ, UR5 ;  /* 0x00000005ff057e24 */ /* 0x000fe2000f8e00ff */
[----:B------:R-:W-:Y:S01]  /*03c0*/  MOV R6, R16 ;  /* 0x0000001000067202 */ /* 0x000fe20000000f00 */
[----:B------:R-:W-:Y:S01]  /*03d0*/  IMAD.MOV.U32 R7, RZ, RZ, R17 ;  /* 0x000000ffff077224 */ /* 0x000fe200078e0011 */
[----:B-12---:R0:W-:Y:S06]  /*03e0*/  STL [R1+0x8], R0 ;  /* 0x0000080001007387 */ /* 0x0061ec0000100800 */
[----:B------:R-:W-:-:S07]  /*03f0*/  LEPC R20, `(.L_x_1) ;  /* 0x000000001014794e */ /* 0x000fce0000000000 */
[----:B0-----:R-:W-:Y:S05]  /*0400*/  CALL.ABS.NOINC R12 ;  /* 0x000000000c007343 */ /* 0x001fea0003c00000 */
.L_x_1:
[----:B------:R-:W-:Y:S05]  /*0410*/  BSYNC.RECONVERGENT B6 ;  /* 0x0000000000067941 */ /* 0x000fea0003800200 */
.L_x_0:
[----:B------:R-:W0:Y:S01]  /*0420*/  LDCU UR4, c[0x0][0x3a8] ;  /* 0x00007500ff0477ac */ /* 0x000e220008000800 */
[----:B------:R-:W-:-:S04]  /*0430*/  IADD3 R0, PT, PT, R18, 0x2, RZ ;  /* 0x0000000212007810 */ /* 0x000fc80007ffe0ff */
[----:B0-----:R-:W-:-:S13]  /*0440*/  ISETP.GE.U32.AND P0, PT, R0, UR4, PT ;  /* 0x0000000400007c0c */ /* 0x001fda000bf06070 */
[----:B------:R-:W-:Y:S05]  /*0450*/  @P0 EXIT ;  /* 0x000000000000094d */ /* 0x000fea0003800000 */
        /* <DEDUP_REMOVED lines=18> */
[----:B------:R0:W-:Y:S03]  /*0580*/  STL.64 [R1], R12 ;  /* 0x0000000c01007387 */ /* 0x0001e60000100a00 */
[----:B------:R-:W1:Y:S01]  /*0590*/  LDC.64 R2, c[0x4][R2] ;  /* 0x0100000002027b82 */ /* 0x000e620000000a00 */
[----:B---3--:R-:W-:Y:S01]  /*05a0*/  MOV R4, UR4 ;  /* 0x0000000400047c02 */ /* 0x008fe20008000f00 */
[----:B------:R-:W-:Y:S01]  /*05b0*/  IMAD.U32 R5, RZ, RZ, UR5 ;  /* 0x00000005ff057e24 */ /* 0x000fe2000f8e00ff */
[----:B------:R-:W-:Y:S01]  /*05c0*/  MOV R6, R16 ;  /* 0x0000001000067202 */ /* 0x000fe20000000f00 */
[----:B------:R-:W-:Y:S01]  /*05d0*/  IMAD.MOV.U32 R7, RZ, RZ, R17 ;  /* 0x000000ffff077224 */ /* 0x000fe200078e0011 */
[----:B-12---:R0:W-:Y:S06]  /*05e0*/  STL [R1+0x8], R0 ;  /* 0x0000080001007387 */ /* 0x0061ec0000100800 */
[----:B------:R-:W-:-:S07]  /*05f0*/  LEPC R20, `(.L_x_5) ;  /* 0x000000001014794e */ /* 0x000fce0000000000 */
[----:B0-----:R-:W-:Y:S05]  /*0600*/  CALL.ABS.NOINC R2 ;  /* 0x0000000002007343 */ /* 0x001fea0003c00000 */
.L_x_5:
[----:B------:R-:W-:Y:S05]  /*0610*/  EXIT ;  /* 0x000000000000794d */ /* 0x000fea0003800000 */
.L_x_4:
[----:B------:R-:W0:Y:S08]  /*0620*/  LDC.64 R10, c[0x0][0x388] ;  /* 0x0000e200ff0a7b82 */ /* 0x000e300000000a00 */
[----:B------:R-:W1:Y:S08]  /*0630*/  LDC.64 R4, c[0x0][0x390] ;  /* 0x0000e400ff047b82 */ /* 0x000e700000000a00 */
[----:B------:R-:W2:Y:S01]  /*0640*/  LDC.64 R8, c[0x0][0x3a0] ;  /* 0x0000e800ff087b82 */ /* 0x000ea20000000a00 */
[----:B------:R-:W-:Y:S01]  /*0650*/  MOV R12, R2 ;  /* 0x00000002000c7202 */ /* 0x000fe20000000f00 */
        /* <DEDUP_REMOVED lines=13> */
[----:B------:R-:W-:Y:S02]  /*0730*/  MOV R6, R16 ;  /* 0x0000001000067202 */ /* 0x000fe40000000f00 */
[----:B------:R-:W-:Y:S01]  /*0740*/  MOV R7, R17 ;  /* 0x0000001100077202 */ /* 0x000fe20000000f00 */
[----:B-12---:R0:W-:Y:S06]  /*0750*/  STL [R1+0x8], R0 ;  /* 0x0000080001007387 */ /* 0x0061ec0000100800 */
[----:B------:R-:W-:-:S07]  /*0760*/  LEPC R20, `(.L_x_6) ;  /* 0x000000001014794e */ /* 0x000fce0000000000 */
[----:B0-----:R-:W-:Y:S05]  /*0770*/  CALL.ABS.NOINC R2 ;  /* 0x0000000002007343 */ /* 0x001fea0003c00000 */
.L_x_6:
[----:B------:R-:W-:Y:S05]  /*0780*/  EXIT ;  /* 0x000000000000794d */ /* 0x000fea0003800000 */
.L_x_7:
[----:B------:R-:W-:-:S00]  /*0790*/  BRA `(.L_x_7) ;  /* 0xfffffffc00fc7947 */ /* 0x000fc0000383ffff */
[----:B------:R-:W-:-:S00]  /*07a0*/  NOP ;  /* 0x0000000000007918 */ /* 0x000fc00000000000 */
        /* <DEDUP_REMOVED lines=13> */
.L_x_27:


//--------------------- .text._Z17possibleLocationsPjS_S_jj --------------------------
	.section	.text._Z17possibleLocationsPjS_S_jj,"ax",@progbits
	.align	128
        .global         _Z17possibleLocationsPjS_S_jj
        .type           _Z17possibleLocationsPjS_S_jj,@function
        .size           _Z17possibleLocationsPjS_S_jj,(.L_x_28 - _Z17possibleLocationsPjS_S_jj)
        .other          _Z17possibleLocationsPjS_S_jj,@"STO_CUDA_ENTRY STV_DEFAULT"
_Z17possibleLocationsPjS_S_jj:
.text._Z17possibleLocationsPjS_S_jj:
[----:B------:R-:W0:Y:S08]  /*0000*/  LDC R1, c[0x0][0x37c] ;  /* 0x0000df00ff017b82 */ /* 0x000e300000000800 */
[----:B------:R-:W1:Y:S01]  /*0010*/  LDC.64 R8, c[0x0][0x398] ;  /* 0x0000e600ff087b82 */ /* 0x000e620000000a00 */
[----:B------:R-:W2:Y:S01]  /*0020*/  LDCU.64 UR36, c[0x0][0x358] ;  /* 0x00006b00ff2477ac */ /* 0x000ea20008000a00 */
[----:B0-----:R-:W-:-:S06]  /*0030*/  VIADD R1, R1, 0xfffffff0 ;  /* 0xfffffff001017836 */ /* 0x001fcc0000000000 */
[----:B------:R-:W0:Y:S08]  /*0040*/  LDC.64 R4, c[0x0][0x380] ;  /* 0x0000e000ff047b82 */ /* 0x000e300000000a00 */
[----:B------:R-:W3:Y:S01]  /*0050*/  LDC.64 R2, c[0x0][0x388] ;  /* 0x0000e200ff027b82 */ /* 0x000ee20000000a00 */
[----:B------:R-:W4:Y:S01]  /*0060*/  LDCU UR4, c[0x0][0x2f8] ;  /* 0x00005f00ff0477ac */ /* 0x000f220008000800 */
[----:B------:R-:W-:Y:S01]  /*0070*/  MOV R18, 0x0 ;  /* 0x0000000000127802 */ /* 0x000fe20000000f00 */
[----:B------:R-:W0:Y:S01]  /*0080*/  S2R R22, SR_TID.X ;  /* 0x0000000000167919 */ /* 0x000e220000002100 */
[----:B------:R-:W5:Y:S01]  /*0090*/  LDCU UR5, c[0x0][0x2fc] ;  /* 0x00005f80ff0577ac */ /* 0x000f620008000800 */
[----:B-1----:R-:W-:Y:S01]  /*00a0*/  VIADD R7, R8, 0xffffffff ;  /* 0xffffffff08077836 */ /* 0x002fe20000000000 */
[----:B------:R-:W1:Y:S01]  /*00b0*/  S2R R23, SR_CTAID.X ;  /* 0x0000000000177919 */ /* 0x000e620000002500 */
[----:B------:R-:W4:Y:S02]  /*00c0*/  LDCU.64 UR6, c[0x4][0x20] ;  /* 0x01000400ff0677ac */ /* 0x000f240008000a00 */
[----:B0-----:R-:W-:-:S06]  /*00d0*/  IMAD.WIDE.U32 R4, R7, 0x4, R4 ;  /* 0x0000000407047825 */ /* 0x001fcc00078e0004 */
[----:B--2---:R4:W2:Y:S01]  /*00e0*/  LDG.E R4, desc[UR36][R4.64] ;  /* 0x0000002404047981 */ /* 0x0048a2000c1e1900 */
[----:B---3--:R-:W-:-:S06]  /*00f0*/  IMAD.WIDE.U32 R2, R7, 0x4, R2 ;  /* 0x0000000407027825 */ /* 0x008fcc00078e0002 */
[----:B------:R-:W3:Y:S01]  /*0100*/  LDG.E R2, desc[UR36][R2.64] ;  /* 0x0000002402027981 */ /* 0x000ee2000c1e1900 */
[----:B----4-:R-:W-:Y:S02]  /*0110*/  MOV R5, UR7 ;  /* 0x0000000700057c02 */ /* 0x010fe40008000f00 */
[----:B--2---:R-:W-:Y:S01]  /*0120*/  LOP3.LUT P0, RZ, R4, R9, RZ, 0xc0, !PT ;  /* 0x0000000904ff7212 */ /* 0x004fe2000780c0ff */
[----:B------:R-:W-:Y:S01]  /*0130*/  IMAD.U32 R4, RZ, RZ, UR6 ;  /* 0x00000006ff047e24 */ /* 0x000fe2000f8e00ff */
[----:B---3--:R-:W-:-:S11]  /*0140*/  IADD3 R19, PT, PT, R2, 0x1, RZ ;  /* 0x0000000102137810 */ /* 0x008fd60007ffe0ff */
[----:B------:R-:W-:Y:S01]  /*0150*/  @P0 IMAD.MOV R19, RZ, RZ, R2 ;  /* 0x000000ffff130224 */ /* 0x000fe200078e0202 */
[----:B------:R-:W-:Y:S01]  /*0160*/  IADD3 R16, P0, PT, R1, UR4, RZ ;  /* 0x0000000401107c10 */ /* 0x000fe2000ff1e0ff */
[----:B------:R0:W2:Y:S03]  /*0170*/  LDC.64 R2, c[0x4][R18] ;  /* 0x0100000012027b82 */ /* 0x0000a60000000a00 */
[----:B------:R0:W-:Y:S01]  /*0180*/  STL [R1], R19 ;  /* 0x0000001301007387 */ /* 0x0001e20000100800 */
[----:B-----5:R-:W-:Y:S01]  /*0190*/  IADD3.X R17, PT, PT, RZ, UR5, RZ, P0, !PT ;  /* 0x00000005ff117c10 */ /* 0x020fe200087fe4ff */
[----:B------:R-:W-:-:S03]  /*01a0*/  IMAD.MOV.U32 R6, RZ, RZ, R16 ;  /* 0x000000ffff067224 */ /* 0x000fc600078e0010 */
[----:B-1----:R-:W-:-:S07]  /*01b0*/  MOV R7, R17 ;  /* 0x0000001100077202 */ /* 0x002fce0000000f00 */
[----:B------:R-:W-:-:S07]  /*01c0*/  LEPC R20, `(.L_x_8) ;  /* 0x000000001014794e */ /* 0x000fce0000000000 */
[----:B0-2---:R-:W-:Y:S05]  /*01d0*/  CALL.ABS.NOINC R2 ;  /* 0x0000000002007343 */ /* 0x005fea0003c00000 */
.L_x_8:
[----:B------:R-:W0:Y:S01]  /*01e0*/  LDCU UR4, c[0x0][0x398] ;  /* 0x00007300ff0477ac */ /* 0x000e220008000800 */
[----:B------:R-:W-:Y:S01]  /*01f0*/  IMAD R2, R23, 0x4, R22 ;  /* 0x0000000417027824 */ /* 0x000fe200078e0216 */
[----:B------:R-:W-:Y:S04]  /*0200*/  BSSY.RECONVERGENT B6, `(.L_x_9) ;  /* 0x0000017000067945 */ /* 0x000fe80003800200 */
[----:B0-----:R-:W-:-:S13]  /*0210*/  ISETP.GE.U32.AND P0, PT, R2, UR4, PT ;  /* 0x0000000402007c0c */ /* 0x001fda000bf06070 */
[----:B------:R-:W-:Y:S05]  /*0220*/  @P0 BRA `(.L_x_10) ;  /* 0x0000000000500947 */ /* 0x000fea0003800000 */
[----:B------:R-:W0:Y:S01]  /*0230*/  LDC.64 R4, c[0x0][0x388] ;  /* 0x0000e200ff047b82 */ /* 0x000e220000000a00 */
[----:B------:R-:W1:Y:S07]  /*0240*/  LDCU.64 UR4, c[0x4][0x28] ;  /* 0x01000500ff0477ac */ /* 0x000e6e0008000a00 */
[----:B------:R-:W2:Y:S08]  /*0250*/  LDC.64 R8, c[0x0][0x390] ;  /* 0x0000e400ff087b82 */ /* 0x000eb00000000a00 */
[----:B------:R-:W3:Y:S01]  /*0260*/  LDC.64 R10, c[0x0][0x380] ;  /* 0x0000e000ff0a7b82 */ /* 0x000ee20000000a00 */
[----:B0-----:R-:W-:-:S05]  /*0270*/  IMAD.WIDE R4, R2, 0x4, R4 ;  /* 0x0000000402047825 */ /* 0x001fca00078e0204 */
[----:B------:R-:W4:Y:S01]  /*0280*/  LDG.E R0, desc[UR36][R4.64] ;  /* 0x0000002404007981 */ /* 0x000f22000c1e1900 */
[----:B--2---:R-:W-:-:S04]  /*0290*/  IMAD.WIDE R8, R2, 0x4, R8 ;  /* 0x0000000402087825 */ /* 0x004fc800078e0208 */
[----:B---3--:R-:W-:Y:S01]  /*02a0*/  IMAD.WIDE R10, R2, 0x4, R10 ;  /* 0x00000004020a7825 */ /* 0x008fe200078e020a */
[----:B----4-:R-:W-:-:S05]  /*02b0*/  IADD3 R0, PT, PT, R19, R2, -R0 ;  /* 0x0000000213007210 */ /* 0x010fca0007ffe800 */
[----:B------:R0:W-:Y:S04]  /*02c0*/  STG.E desc[UR36][R8.64], R0 ;  /* 0x0000000008007986 */ /* 0x0001e8000c101924 */
[----:B------:R-:W2:Y:S01]  /*02d0*/  LDG.E R3, desc[UR36][R10.64] ;  /* 0x000000240a037981 */ /* 0x000ea2000c1e1900 */
[----:B------:R0:W3:Y:S01]  /*02e0*/  LDC.64 R12, c[0x4][R18] ;  /* 0x01000000120c7b82 */ /* 0x0000e20000000a00 */
[----:B-1----:R-:W-:Y:S01]  /*02f0*/  MOV R4, UR4 ;  /* 0x0000000400047c02 */ /* 0x002fe20008000f00 */
[----:B------:R-:W-:Y:S01]  /*0300*/  IMAD.U32 R5, RZ, RZ, UR5 ;  /* 0x00000005ff057e24 */ /* 0x000fe2000f8e00ff */
[----:B------:R0:W-:Y:S01]  /*0310*/  STL [R1+0x8], R0 ;  /* 0x0000080001007387 */ /* 0x0001e20000100800 */
[----:B------:R-:W-:Y:S01]  /*0320*/  MOV R6, R16 ;  /* 0x0000001000067202 */ /* 0x000fe20000000f00 */
[----:B------:R-:W-:-:S02]  /*0330*/  IMAD.MOV.U32 R7, RZ, RZ, R17 ;  /* 0x000000ffff077224 */ /* 0x000fc400078e0011 */
[----:B--23--:R0:W-:Y:S05]  /*0340*/  STL.64 [R1], R2 ;  /* 0x0000000201007387 */ /* 0x00c1ea0000100a00 */
[----:B------:R-:W-:-:S07]  /*0350*/  LEPC R20, `(.L_x_10) ;  /* 0x000000001014794e */ /* 0x000fce0000000000 */
[----:B0-----:R-:W-:Y:S05]  /*0360*/  CALL.ABS.NOINC R12 ;  /* 0x000000000c007343 */ /* 0x001fea0003c00000 */
.L_x_10:
[----:B------:R-:W-:Y:S05]  /*0370*/  BSYNC.RECONVERGENT B6 ;  /* 0x0000000000067941 */ /* 0x000fea0003800200 */
.L_x_9:
[----:B------:R-:W0:Y:S01]  /*0380*/  LDCU UR4, c[0x0][0x398] ;  /* 0x00007300ff0477ac */ /* 0x000e220008000800 */
[----:B------:R-:W-:-:S04]  /*0390*/  IADD3 R0, PT, PT, R2, 0x2, RZ ;  /* 0x0000000202007810 */ /* 0x000fc80007ffe0ff */
[----:B0-----:R-:W-:-:S13]  /*03a0*/  ISETP.GE.U32.AND P0, PT, R0, UR4, PT ;  /* 0x0000000400007c0c */ /* 0x001fda000bf06070 */
[----:B------:R-:W-:Y:S05]  /*03b0*/  @P0 EXIT ;  /* 0x000000000000094d */ /* 0x000fea0003800000 */
[----:B------:R-:W0:Y:S08]  /*03c0*/  LDC.64 R4, c[0x0][0x388] ;  /* 0x0000e200ff047b82 */ /* 0x000e300000000a00 */
[----:B------:R-:W1:Y:S08]  /*03d0*/  LDC.64 R8, c[0x0][0x390] ;  /* 0x0000e400ff087b82 */ /* 0x000e700000000a00 */
[----:B------:R-:W2:Y:S01]  /*03e0*/  LDC.64 R10, c[0x0][0x380] ;  /* 0x0000e000ff0a7b82 */ /* 0x000ea20000000a00 */
[----:B------:R-:W-:Y:S01]  /*03f0*/  IMAD.MOV.U32 R12, RZ, RZ, R2 ;  /* 0x000000ffff0c7224 */ /* 0x000fe200078e0002 */
[----:B------:R-:W3:Y:S01]  /*0400*/  LDCU.64 UR4, c[0x4][0x28] ;  /* 0x01000500ff0477ac */ /* 0x000ee20008000a00 */
[----:B0-----:R-:W-:-:S06]  /*0410*/  IMAD.WIDE R4, R2, 0x4, R4 ;  /* 0x0000000402047825 */ /* 0x001fcc00078e0204 */
[----:B------:R-:W4:Y:S01]  /*0420*/  LDG.E R4, desc[UR36][R4.64+0x8] ;  /* 0x0000082404047981 */ /* 0x000f22000c1e1900 */
[----:B-1----:R-:W-:-:S04]  /*0430*/  IMAD.WIDE R8, R2, 0x4, R8 ;  /* 0x0000000402087825 */ /* 0x002fc800078e0208 */
[----:B--2---:R-:W-:Y:S01]  /*0440*/  IMAD.WIDE R10, R2, 0x4, R10 ;  /* 0x00000004020a7825 */ /* 0x004fe200078e020a */
[----:B----4-:R-:W-:-:S05]  /*0450*/  IADD3 R0, PT, PT, R19, R0, -R4 ;  /* 0x0000000013007210 */ /* 0x010fca0007ffe804 */
[----:B------:R0:W-:Y:S04]  /*0460*/  STG.E desc[UR36][R8.64+0x8], R0 ;  /* 0x0000080008007986 */ /* 0x0001e8000c101924 */
[----:B------:R-:W2:Y:S01]  /*0470*/  LDG.E R13, desc[UR36][R10.64+0x8] ;  /* 0x000008240a0d7981 */ /* 0x000ea2000c1e1900 */
[----:B------:R-:W-:Y:S01]  /*0480*/  MOV R2, 0x0 ;  /* 0x0000000000027802 */ /* 0x000fe20000000f00 */
[----:B---3--:R-:W-:Y:S01]  /*0490*/  IMAD.U32 R5, RZ, RZ, UR5 ;  /* 0x00000005ff057e24 */ /* 0x008fe2000f8e00ff */
[----:B------:R-:W-:Y:S01]  /*04a0*/  MOV R4, UR4 ;  /* 0x0000000400047c02 */ /* 0x000fe20008000f00 */
[----:B------:R0:W-:Y:S01]  /*04b0*/  STL [R1+0x8], R0 ;  /* 0x0000080001007387 */ /* 0x0001e20000100800 */
[----:B------:R-:W-:Y:S01]  /*04c0*/  MOV R6, R16 ;  /* 0x0000001000067202 */ /* 0x000fe20000000f00 */
[----:B------:R-:W-:Y:S01]  /*04d0*/  IMAD.MOV.U32 R7, RZ, RZ, R17 ;  /* 0x000000ffff077224 */ /* 0x000fe200078e0011 */
[----:B------:R-:W1:Y:S02]  /*04e0*/  LDC.64 R2, c[0x4][R2] ;  /* 0x0100000002027b82 */ /* 0x000e640000000a00 */
[----:B-12---:R0:W-:Y:S04]  /*04f0*/  STL.64 [R1], R12 ;  /* 0x0000000c01007387 */ /* 0x0061e80000100a00 */
[----:B------:R-:W-:-:S07]  /*0500*/  LEPC R20, `(.L_x_11) ;  /* 0x000000001014794e */ /* 0x000fce0000000000 */
[----:B0-----:R-:W-:Y:S05]  /*0510*/  CALL.ABS.NOINC R2 ;  /* 0x0000000002007343 */ /* 0x001fea0003c00000 */
.L_x_11:
[----:B------:R-:W-:Y:S05]  /*0520*/  EXIT ;  /* 0x000000000000794d */ /* 0x000fea0003800000 */
.L_x_12:
        /* <DEDUP_REMOVED lines=13> */
.L_x_28:


//--------------------- .text._Z10splitInputiPjS_i --------------------------
	.section	.text._Z10splitInputiPjS_i,"ax",@progbits
	.align	128
        .global         _Z10splitInputiPjS_i
        .type           _Z10splitInputiPjS_i,@function
        .size           _Z10splitInputiPjS_i,(.L_x_29 - _Z10splitInputiPjS_i)
        .other          _Z10splitInputiPjS_i,@"STO_CUDA_ENTRY STV_DEFAULT"
_Z10splitInputiPjS_i:
.text._Z10splitInputiPjS_i:
[----:B------:R-:W0:Y:S01]  /*0000*/  LDC R1, c[0x0][0x37c] ;  /* 0x0000df00ff017b82 */ /* 0x000e220000000800 */
[----:B------:R-:W1:Y:S01]  /*0010*/  S2R R2, SR_CTAID.X ;  /* 0x0000000000027919 */ /* 0x000e620000002500 */
[----:B------:R-:W2:Y:S01]  /*0020*/  LDCU UR5, c[0x0][0x2fc] ;  /* 0x00005f80ff0577ac */ /* 0x000ea20008000800 */
[----:B0-----:R-:W-:Y:S01]  /*0030*/  VIADD R1, R1, 0xfffffff0 ;  /* 0xfffffff001017836 */ /* 0x001fe20000000000 */
[----:B------:R-:W1:Y:S01]  /*0040*/  S2R R3, SR_TID.X ;  /* 0x0000000000037919 */ /* 0x000e620000002100 */
[----:B------:R-:W1:Y:S01]  /*0050*/  LDCU UR6, c[0x0][0x360] ;  /* 0x00006c00ff0677ac */ /* 0x000e620008000800 */
[----:B------:R-:W0:Y:S01]  /*0060*/  LDCU UR7, c[0x0][0x398] ;  /* 0x00007300ff0777ac */ /* 0x000e220008000800 */
[----:B------:R-:W3:Y:S02]  /*0070*/  LDCU UR4, c[0x0][0x2f8] ;  /* 0x00005f00ff0477ac */ /* 0x000ee40008000800 */
[----:B---3--:R-:W-:Y:S01]  /*0080*/  IADD3 R18, P1, PT, R1, UR4, RZ ;  /* 0x0000000401127c10 */ /* 0x008fe2000ff3e0ff */
[----:B-1----:R-:W-:-:S04]  /*0090*/  IMAD R2, R2, UR6, R3 ;  /* 0x0000000602027c24 */ /* 0x002fc8000f8e0203 */
[----:B--2---:R-:W-:Y:S01]  /*00a0*/  IMAD.X R19, RZ, RZ, UR5, P1 ;  /* 0x00000005ff137e24 */ /* 0x004fe200088e06ff */
[----:B0-----:R-:W-:-:S13]  /*00b0*/  ISETP.GE.AND P0, PT, R2, UR7, PT ;  /* 0x0000000702007c0c */ /* 0x001fda000bf06270 */
[----:B------:R-:W-:Y:S05]  /*00c0*/  @P0 EXIT ;  /* 0x000000000000094d */ /* 0x000fea0003800000 */
[----:B------:R-:W0:Y:S01]  /*00d0*/  LDC.64 R16, c[0x0][0x388] ;  /* 0x0000e200ff107b82 */ /* 0x000e220000000a00 */
[----:B------:R-:W1:Y:S07]  /*00e0*/  LDCU.64 UR36, c[0x0][0x358] ;  /* 0x00006b00ff2477ac */ /* 0x000e6e0008000a00 */
[----:B------:R-:W2:Y:S01]  /*00f0*/  LDC R10, c[0x0][0x380] ;  /* 0x0000e000ff0a7b82 */ /* 0x000ea20000000800 */
[----:B0-----:R-:W-:-:S05]  /*0100*/  IMAD.WIDE R16, R2, 0x4, R16 ;  /* 0x0000000402107825 */ /* 0x001fca00078e0210 */
[----:B-1----:R-:W2:Y:S01]  /*0110*/  LDG.E R3, desc[UR36][R16.64] ;  /* 0x0000002410037981 */ /* 0x002ea2000c1e1900 */
[----:B------:R-:W-:Y:S01]  /*0120*/  BSSY.RECONVERGENT B6, `(.L_x_13) ;  /* 0x000001c000067945 */ /* 0x000fe20003800200 */
[----:B--2---:R-:W-:-:S13]  /*0130*/  LOP3.LUT P0, RZ, R3, R10, RZ, 0xc0, !PT ;  /* 0x0000000a03ff7212 */ /* 0x004fda000780c0ff */
[----:B------:R-:W-:Y:S05]  /*0140*/  @!P0 BRA `(.L_x_14) ;  /* 0x0000000000348947 */ /* 0x000fea0003800000 */
[----:B------:R-:W-:Y:S01]  /*0150*/  MOV R0, 0x0 ;  /* 0x0000000000007802 */ /* 0x000fe20000000f00 */
[----:B------:R0:W-:Y:S01]  /*0160*/  STL.64 [R1], R2 ;  /* 0x0000000201007387 */ /* 0x0001e20000100a00 */
[----:B------:R-:W1:Y:S01]  /*0170*/  LDCU.64 UR4, c[0x4][0x8] ;  /* 0x01000100ff0477ac */ /* 0x000e620008000a00 */
[----:B------:R-:W-:Y:S01]  /*0180*/  IMAD.MOV.U32 R6, RZ, RZ, R18 ;  /* 0x000000ffff067224 */ /* 0x000fe200078e0012 */
[----:B------:R0:W2:Y:S01]  /*0190*/  LDC.64 R8, c[0x4][R0] ;  /* 0x0100000000087b82 */ /* 0x0000a20000000a00 */
[----:B------:R0:W-:Y:S01]  /*01a0*/  STL [R1+0x8], R10 ;  /* 0x0000080a01007387 */ /* 0x0001e20000100800 */
[----:B------:R-:W-:Y:S02]  /*01b0*/  MOV R7, R19 ;  /* 0x0000001300077202 */ /* 0x000fe40000000f00 */
[----:B-1----:R-:W-:Y:S01]  /*01c0*/  MOV R4, UR4 ;  /* 0x0000000400047c02 */ /* 0x002fe20008000f00 */
[----:B0-----:R-:W-:-:S07]  /*01d0*/  IMAD.U32 R5, RZ, RZ, UR5 ;  /* 0x00000005ff057e24 */ /* 0x001fce000f8e00ff */
[----:B------:R-:W-:-:S07]  /*01e0*/  LEPC R20, `(.L_x_15) ;  /* 0x000000001014794e */ /* 0x000fce0000000000 */
[----:B--2---:R-:W-:Y:S05]  /*01f0*/  CALL.ABS.NOINC R8 ;  /* 0x0000000008007343 */ /* 0x004fea0003c00000 */
.L_x_15:
[----:B------:R-:W-:Y:S01]  /*0200*/  IMAD.MOV.U32 R0, RZ, RZ, RZ ;  /* 0x000000ffff007224 */ /* 0x000fe200078e00ff */
[----:B------:R-:W-:Y:S06]  /*0210*/  BRA `(.L_x_16) ;  /* 0x0000000000307947 */ /* 0x000fec0003800000 */
.L_x_14:
[----:B------:R-:W-:Y:S01]  /*0220*/  MOV R0, 0x0 ;  /* 0x0000000000007802 */ /* 0x000fe20000000f00 */
[----:B------:R0:W-:Y:S01]  /*0230*/  STL.64 [R1], R2 ;  /* 0x0000000201007387 */ /* 0x0001e20000100a00 */
[----:B------:R-:W1:Y:S01]  /*0240*/  LDCU.64 UR4, c[0x4][0x10] ;  /* 0x01000200ff0477ac */ /* 0x000e620008000a00 */
[----:B------:R-:W-:Y:S01]  /*0250*/  IMAD.MOV.U32 R6, RZ, RZ, R18 ;  /* 0x000000ffff067224 */ /* 0x000fe200078e0012 */
[----:B------:R0:W2:Y:S01]  /*0260*/  LDC.64 R8, c[0x4][R0] ;  /* 0x0100000000087b82 */ /* 0x0000a20000000a00 */
[----:B------:R0:W-:Y:S01]  /*0270*/  STL [R1+0x8], R10 ;  /* 0x0000080a01007387 */ /* 0x0001e20000100800 */
[----:B------:R-:W-:Y:S01]  /*0280*/  MOV R7, R19 ;  /* 0x0000001300077202 */ /* 0x000fe20000000f00 */
[----:B-1----:R-:W-:Y:S01]  /*0290*/  IMAD.U32 R4, RZ, RZ, UR4 ;  /* 0x00000004ff047e24 */ /* 0x002fe2000f8e00ff */
[----:B0-----:R-:W-:-:S07]  /*02a0*/  MOV R5, UR5 ;  /* 0x0000000500057c02 */ /* 0x001fce0008000f00 */
[----:B------:R-:W-:-:S07]  /*02b0*/  LEPC R20, `(.L_x_17) ;  /* 0x000000001014794e */ /* 0x000fce0000000000 */
[----:B--2---:R-:W-:Y:S05]  /*02c0*/  CALL.ABS.NOINC R8 ;  /* 0x0000000008007343 */ /* 0x004fea0003c00000 */
.L_x_17:
[----:B------:R-:W-:-:S07]  /*02d0*/  IMAD.MOV.U32 R0, RZ, RZ, 0x1 ;  /* 0x00000001ff007424 */ /* 0x000fce00078e00ff */
.L_x_16:
[----:B------:R-:W-:Y:S05]  /*02e0*/  BSYNC.RECONVERGENT B6 ;  /* 0x0000000000067941 */ /* 0x000fea0003800200 */
.L_x_13:
[----:B------:R-:W0:Y:S01]  /*02f0*/  LDC.64 R8, c[0x0][0x390] ;  /* 0x0000e400ff087b82 */ /* 0x000e220000000a00 */
[----:B------:R-:W-:Y:S01]  /*0300*/  MOV R10, R2 ;  /* 0x00000002000a7202 */ /* 0x000fe20000000f00 */
[----:B------:R-:W1:Y:S01]  /*0310*/  LDCU.64 UR4, c[0x4][0x18] ;  /* 0x01000300ff0477ac */ /* 0x000e620008000a00 */
[----:B0-----:R-:W-:-:S05]  /*0320*/  IMAD.WIDE R8, R2, 0x4, R8 ;  /* 0x0000000402087825 */ /* 0x001fca00078e0208 */
[----:B------:R0:W-:Y:S04]  /*0330*/  STG.E desc[UR36][R8.64], R0 ;  /* 0x0000000008007986 */ /* 0x0001e8000c101924 */
[----:B------:R-:W2:Y:S01]  /*0340*/  LDG.E R11, desc[UR36][R16.64] ;  /* 0x00000024100b7981 */ /* 0x000ea2000c1e1900 */
[----:B------:R-:W-:Y:S01]  /*0350*/  MOV R2, 0x0 ;  /* 0x0000000000027802 */ /* 0x000fe20000000f00 */
[----:B-1----:R-:W-:Y:S01]  /*0360*/  IMAD.U32 R4, RZ, RZ, UR4 ;  /* 0x00000004ff047e24 */ /* 0x002fe2000f8e00ff */
[----:B------:R-:W-:Y:S01]  /*0370*/  MOV R5, UR5 ;  /* 0x0000000500057c02 */ /* 0x000fe20008000f00 */
[----:B------:R-:W-:Y:S01]  /*0380*/  IMAD.MOV.U32 R6, RZ, RZ, R18 ;  /* 0x000000ffff067224 */ /* 0x000fe200078e0012 */
[----:B------:R-:W-:Y:S02]  /*0390*/  MOV R7, R19 ;  /* 0x0000001300077202 */ /* 0x000fe40000000f00 */
[----:B------:R-:W1:Y:S02]  /*03a0*/  LDC.64 R2, c[0x4][R2] ;  /* 0x0100000002027b82 */ /* 0x000e640000000a00 */
[----:B-12---:R0:W-:Y:S03]  /*03b0*/  STL.64 [R1], R10 ;  /* 0x0000000a01007387 */ /* 0x0061e60000100a00 */
[----:B------:R-:W-:-:S07]  /*03c0*/  LEPC R20, `(.L_x_18) ;  /* 0x000000001014794e */ /* 0x000fce0000000000 */
[----:B0-----:R-:W-:Y:S05]  /*03d0*/  CALL.ABS.NOINC R2 ;  /* 0x0000000002007343 */ /* 0x001fea0003c00000 */
.L_x_18:
[----:B------:R-:W-:Y:S05]  /*03e0*/  EXIT ;  /* 0x000000000000794d */ /* 0x000fea0003800000 */
.L_x_19:
        /* <DEDUP_REMOVED lines=9> */
.L_x_29:


//--------------------- .text._Z9scanPart1PjS_S_i --------------------------
	.section	.text._Z9scanPart1PjS_S_i,"ax",@progbits
	.align	128
        .global         _Z9scanPart1PjS_S_i
        .type           _Z9scanPart1PjS_S_i,@function
        .size           _Z9scanPart1PjS_S_i,(.L_x_30 - _Z9scanPart1PjS_S_i)
        .other          _Z9scanPart1PjS_S_i,@"STO_CUDA_ENTRY STV_DEFAULT"
_Z9scanPart1PjS_S_i:
.text._Z9scanPart1PjS_S_i:
[----:B------:R-:W-:Y:S01]  /*0000*/  LDC R1, c[0x0][0x37c] ;  /* 0x0000df00ff017b82 */ /* 0x000fe20000000800 */
[----:B------:R-:W0:Y:S01]  /*0010*/  S2R R3, SR_TID.X ;  /* 0x0000000000037919 */ /* 0x000e220000002100 */
[----:B------:R-:W1:Y:S06]  /*0020*/  LDCU UR8, c[0x0][0x398] ;  /* 0x00007300ff0877ac */ /* 0x000e6c0008000800 */
[----:B------:R-:W2:Y:S01]  /*0030*/  LDC.64 R4, c[0x0][0x380] ;  /* 0x0000e000ff047b82 */ /* 0x000ea20000000a00 */
[----:B------:R-:W0:Y:S01]  /*0040*/  S2R R0, SR_CTAID.X ;  /* 0x0000000000007919 */ /* 0x000e220000002500 */
[----:B------:R-:W3:Y:S01]  /*0050*/  LDCU.64 UR6, c[0x0][0x358] ;  /* 0x00006b00ff0677ac */ /* 0x000ee20008000a00 */
[----:B0-----:R-:W-:-:S04]  /*0060*/  IMAD R2, R0, 0x4, R3 ;  /* 0x0000000400027824 */ /* 0x001fc800078e0203 */
[C---:B--2---:R-:W-:Y:S01]  /*0070*/  IMAD.WIDE R4, R2.reuse, 0x4, R4 ;  /* 0x0000000402047825 */ /* 0x044fe200078e0204 */
[----:B-1----:R-:W-:-:S13]  /*0080*/  ISETP.GE.AND P1, PT, R2, UR8, PT ;  /* 0x0000000802007c0c */ /* 0x002fda000bf26270 */
[----:B---3--:R-:W2:Y:S01]  /*0090*/  @!P1 LDG.E R7, desc[UR6][R4.64] ;  /* 0x0000000604079981 */ /* 0x008ea2000c1e1900 */
[----:B------:R-:W0:Y:S01]  /*00a0*/  S2UR UR5, SR_CgaCtaId ;  /* 0x00000000000579c3 */ /* 0x000e220000008800 */
[----:B------:R-:W-:Y:S01]  /*00b0*/  UMOV UR4, 0x400 ;  /* 0x0000040000047882 */ /* 0x000fe20000000000 */
[----:B------:R-:W-:Y:S01]  /*00c0*/  VIADD R8, R2, 0x2 ;  /* 0x0000000202087836 */ /* 0x000fe20000000000 */
[----:B------:R-:W-:Y:S04]  /*00d0*/  BSSY.RECONVERGENT B0, `(.L_x_20) ;  /* 0x000000b000007945 */ /* 0x000fe80003800200 */
[----:B------:R-:W-:Y:S01]  /*00e0*/  ISETP.GE.AND P2, PT, R8, UR8, PT ;  /* 0x0000000808007c0c */ /* 0x000fe2000bf46270 */
[----:B0-----:R-:W-:-:S06]  /*00f0*/  ULEA UR4, UR5, UR4, 0x18 ;  /* 0x0000000405047291 */ /* 0x001fcc000f8ec0ff */
[----:B------:R-:W-:-:S05]  /*0100*/  LEA R6, R3, UR4, 0x2 ;  /* 0x0000000403067c11 */ /* 0x000fca000f8e10ff */
[----:B--2---:R0:W-:Y:S04]  /*0110*/  @!P1 STS [R6], R7 ;  /* 0x0000000706009388 */ /* 0x0041e80000000800 */
[----:B------:R0:W-:Y:S01]  /*0120*/  @P1 STS [R6], RZ ;  /* 0x000000ff06001388 */ /* 0x0001e20000000800 */
[----:B------:R-:W-:Y:S05]  /*0130*/  @P2 BRA `(.L_x_21) ;  /* 0x00000000000c2947 */ /* 0x000fea0003800000 */
[----:B------:R-:W2:Y:S04]  /*0140*/  LDG.E R5, desc[UR6][R4.64+0x8] ;  /* 0x0000080604057981 */ /* 0x000ea8000c1e1900 */
[----:B--2---:R2:W-:Y:S01]  /*0150*/  STS [R6+0x8], R5 ;  /* 0x0000080506007388 */ /* 0x0045e20000000800 */
[----:B------:R-:W-:Y:S05]  /*0160*/  BRA `(.L_x_22) ;  /* 0x0000000000047947 */ /* 0x000fea0003800000 */
.L_x_21:
[----:B------:R1:W-:Y:S02]  /*0170*/  STS [R6+0x8], RZ ;  /* 0x000008ff06007388 */ /* 0x0003e40000000800 */
.L_x_22:
[----:B------:R-:W-:Y:S05]  /*0180*/  BSYNC.RECONVERGENT B0 ;  /* 0x0000000000007941 */ /* 0x000fea0003800200 */
.L_x_20:
[----:B------:R-:W-:Y:S01]  /*0190*/  BAR.SYNC.DEFER_BLOCKING 0x0 ;  /* 0x0000000000007b1d */ /* 0x000fe20000010000 */
[C---:B------:R-:W-:Y:S02]  /*01a0*/  ISETP.GT.U32.AND P0, PT, R3.reuse, 0x1, PT ;  /* 0x000000010300780c */ /* 0x040fe40003f04070 */
[----:B------:R-:W-:-:S03]  /*01b0*/  ISETP.NE.AND P3, PT, R3, RZ, PT ;  /* 0x000000ff0300720c */ /* 0x000fc60003f65270 */
[----:B------:R-:W3:Y:S08]  /*01c0*/  LDCU.64 UR8, c[0x0][0x390] ;  /* 0x00007200ff0877ac */ /* 0x000ef00008000a00 */
[C---:B------:R-:W-:Y:S01]  /*01d0*/  @!P0 LEA R4, R3.reuse, R6, 0x2 ;  /* 0x0000000603048211 */ /* 0x040fe200078e10ff */
[----:B------:R-:W-:-:S04]  /*01e0*/  @!P0 IMAD R10, R3, 0x4, R6 ;  /* 0x00000004030a8824 */ /* 0x000fc800078e0206 */
[----:B------:R-:W4:Y:S04]  /*01f0*/  @!P0 LDS.64 R8, [R4] ;  /* 0x0000000004088984 */ /* 0x000f280000000a00 */
[----:B0-----:R-:W-:Y:S01]  /*0200*/  LDS R7, [UR4+0xc] ;  /* 0x00000c04ff077984 */ /* 0x001fe20008000800 */
[----:B----4-:R-:W-:-:S05]  /*0210*/  @!P0 IMAD.IADD R9, R8, 0x1, R9 ;  /* 0x0000000108098824 */ /* 0x010fca00078e0209 */
[----:B------:R-:W-:Y:S01]  /*0220*/  @!P0 STS [R4+0x4], R9 ;  /* 0x0000040904008388 */ /* 0x000fe20000000800 */
[----:B------:R-:W-:Y:S06]  /*0230*/  BAR.SYNC.DEFER_BLOCKING 0x0 ;  /* 0x0000000000007b1d */ /* 0x000fec0000010000 */
[----:B--2---:R-:W-:Y:S04]  /*0240*/  @!P3 LDS R5, [UR4+0x4] ;  /* 0x00000404ff05b984 */ /* 0x004fe80008000800 */
[----:B------:R-:W0:Y:S02]  /*0250*/  @!P3 LDS R8, [UR4+0xc] ;  /* 0x00000c04ff08b984 */ /* 0x000e240008000800 */
[----:B0-----:R-:W-:-:S05]  /*0260*/  @!P3 IMAD.IADD R5, R5, 0x1, R8 ;  /* 0x000000010505b824 */ /* 0x001fca00078e0208 */
[----:B------:R-:W-:Y:S01]  /*0270*/  @!P3 STS [UR4+0xc], R5 ;  /* 0x00000c05ff00b988 */ /* 0x000fe20008000804 */
[----:B------:R-:W-:Y:S06]  /*0280*/  BAR.SYNC.DEFER_BLOCKING 0x0 ;  /* 0x0000000000007b1d */ /* 0x000fec0000010000 */
[----:B------:R-:W-:Y:S02]  /*0290*/  @!P3 STS [UR4+0xc], RZ ;  /* 0x00000cffff00b988 */ /* 0x000fe40008000804 */
[----:B------:R-:W-:Y:S06]  /*02a0*/  BAR.SYNC.DEFER_BLOCKING 0x0 ;  /* 0x0000000000007b1d */ /* 0x000fec0000010000 */
[----:B------:R-:W-:Y:S04]  /*02b0*/  @!P3 LDS R11, [UR4+0x4] ;  /* 0x00000404ff0bb984 */ /* 0x000fe80008000800 */
[----:B------:R-:W0:Y:S02]  /*02c0*/  @!P3 LDS R8, [UR4+0xc] ;  /* 0x00000c04ff08b984 */ /* 0x000e240008000800 */
[----:B0-----:R-:W-:-:S02]  /*02d0*/  @!P3 IADD3 R9, PT, PT, R8, R11, RZ ;  /* 0x0000000b0809b210 */ /* 0x001fc40007ffe0ff */
[----:B------:R-:W-:Y:S04]  /*02e0*/  @!P3 STS [UR4+0x4], R8 ;  /* 0x00000408ff00b988 */ /* 0x000fe80008000804 */
[----:B------:R-:W-:Y:S01]  /*02f0*/  @!P3 STS [UR4+0xc], R9 ;  /* 0x00000c09ff00b988 */ /* 0x000fe20008000804 */
[----:B------:R-:W-:Y:S06]  /*0300*/  BAR.SYNC.DEFER_BLOCKING 0x0 ;  /* 0x0000000000007b1d */ /* 0x000fec0000010000 */
[----:B------:R-:W0:Y:S02]  /*0310*/  @!P0 LDS.64 R4, [R10] ;  /* 0x000000000a048984 */ /* 0x000e240000000a00 */
[----:B0-----:R-:W-:Y:S01]  /*0320*/  @!P0 IADD3 R15, PT, PT, R4, R5, RZ ;  /* 0x00000005040f8210 */ /* 0x001fe20007ffe0ff */
[----:B------:R-:W-:-:S02]  /*0330*/  IMAD.MOV.U32 R14, RZ, RZ, R5 ;  /* 0x000000ffff0e7224 */ /* 0x000fc400078e0005 */
[----:B------:R-:W0:Y:S03]  /*0340*/  LDC.64 R4, c[0x0][0x388] ;  /* 0x0000e200ff047b82 */ /* 0x000e260000000a00 */
[----:B------:R-:W-:Y:S05]  /*0350*/  @!P0 STS.64 [R10], R14 ;  /* 0x0000000e0a008388 */ /* 0x000fea0000000a00 */
[----:B------:R-:W-:Y:S01]  /*0360*/  BAR.SYNC.DEFER_BLOCKING 0x0 ;  /* 0x0000000000007b1d */ /* 0x000fe20000010000 */
[----:B---3--:R-:W-:-:S04]  /*0370*/  ISETP.NE.U32.AND P0, PT, RZ, UR8, PT ;  /* 0x00000008ff007c0c */ /* 0x008fc8000bf05070 */
[----:B------:R-:W-:-:S04]  /*0380*/  ISETP.NE.AND.EX P0, PT, RZ, UR9, PT, P0 ;  /* 0x00000009ff007c0c */ /* 0x000fc8000bf05300 */
[----:B------:R-:W-:Y:S01]  /*0390*/  ISETP.NE.OR P0, PT, R3, RZ, !P0 ;  /* 0x000000ff0300720c */ /* 0x000fe20004705670 */
[----:B0-----:R-:W-:Y:S01]  /*03a0*/  IMAD.WIDE R2, R2, 0x4, R4 ;  /* 0x0000000402027825 */ /* 0x001fe200078e0204 */
[----:B------:R-:W0:Y:S04]  /*03b0*/  @!P1 LDS R11, [R6] ;  /* 0x00000000060b9984 */ /* 0x000e280000000800 */
[----:B------:R-:W2:Y:S04]  /*03c0*/  @!P2 LDS R13, [R6+0x8] ;  /* 0x00000800060da984 */ /* 0x000ea80000000800 */
[----:B0-----:R0:W-:Y:S04]  /*03d0*/  @!P1 STG.E desc[UR6][R2.64], R11 ;  /* 0x0000000b02009986 */ /* 0x0011e8000c101906 */
[----:B--2---:R0:W-:Y:S01]  /*03e0*/  @!P2 STG.E desc[UR6][R2.64+0x8], R13 ;  /* 0x0000080d0200a986 */ /* 0x0041e2000c101906 */
[----:B------:R-:W-:Y:S05]  /*03f0*/  @P0 EXIT ;  /* 0x000000000000094d */ /* 0x000fea0003800000 */
[----:B------:R-:W2:Y:S01]  /*0400*/  LDS R4, [UR4+0xc] ;  /* 0x00000c04ff047984 */ /* 0x000ea20008000800 */
[----:B0-----:R-:W0:Y:S02]  /*0410*/  LDC.64 R2, c[0x0][0x390] ;  /* 0x0000e400ff027b82 */ /* 0x001e240000000a00 */
[----:B0-----:R-:W-:Y:S01]  /*0420*/  IMAD.WIDE.U32 R2, R0, 0x4, R2 ;  /* 0x0000000400027825 */ /* 0x001fe200078e0002 */
[----:B--2---:R-:W-:-:S05]  /*0430*/  IADD3 R7, PT, PT, R7, R4, RZ ;  /* 0x0000000407077210 */ /* 0x004fca0007ffe0ff */
[----:B------:R-:W-:Y:S01]  /*0440*/  STG.E desc[UR6][R2.64], R7 ;  /* 0x0000000702007986 */ /* 0x000fe2000c101906 */
[----:B------:R-:W-:Y:S05]  /*0450*/  EXIT ;  /* 0x000000000000794d */ /* 0x000fea0003800000 */
.L_x_23:
        /* <DEDUP_REMOVED lines=10> */
.L_x_30:


//--------------------- .text._Z5fixupPjS_i       --------------------------
	.section	.text._Z5fixupPjS_i,"ax",@progbits
	.align	128
        .global         _Z5fixupPjS_i
        .type           _Z5fixupPjS_i,@function
        .size           _Z5fixupPjS_i,(.L_x_31 - _Z5fixupPjS_i)
        .other          _Z5fixupPjS_i,@"STO_CUDA_ENTRY STV_DEFAULT"
_Z5fixupPjS_i:
.text._Z5fixupPjS_i:
[----:B------:R-:W-:Y:S01]  /*0000*/  LDC R1, c[0x0][0x37c] ;  /* 0x0000df00ff017b82 */ /* 0x000fe20000000800 */
[----:B------:R-:W0:Y:S02]  /*0010*/  S2R R5, SR_CTAID.X ;  /* 0x0000000000057919 */ /* 0x000e240000002500 */
[----:B0-----:R-:W-:-:S13]  /*0020*/  ISETP.NE.AND P0, PT, R5, RZ, PT ;  /* 0x000000ff0500720c */ /* 0x001fda0003f05270 */
[----:B------:R-:W-:Y:S05]  /*0030*/  @!P0 EXIT ;  /* 0x000000000000894d */ /* 0x000fea0003800000 */
[----:B------:R-:W0:Y:S01]  /*0040*/  S2R R0, SR_TID.X ;  /* 0x0000000000007919 */ /* 0x000e220000002100 */
[----:B------:R-:W1:Y:S01]  /*0050*/  LDCU UR6, c[0x0][0x390] ;  /* 0x00007200ff0677ac */ /* 0x000e620008000800 */
[----:B------:R-:W2:Y:S01]  /*0060*/  LDC.64 R2, c[0x0][0x388] ;  /* 0x0000e200ff027b82 */ /* 0x000ea20000000a00 */
[----:B------:R-:W-:Y:S01]  /*0070*/  BSSY.RECONVERGENT B0, `(.L_x_24) ;  /* 0x000000e000007945 */ /* 0x000fe20003800200 */
[----:B------:R-:W3:Y:S01]  /*0080*/  LDCU.64 UR4, c[0x0][0x358] ;  /* 0x00006b00ff0477ac */ /* 0x000ee20008000a00 */
[----:B--2---:R-:W-:-:S04]  /*0090*/  IMAD.WIDE.U32 R2, R5, 0x4, R2 ;  /* 0x0000000405027825 */ /* 0x004fc800078e0002 */
[----:B0-----:R-:W-:-:S04]  /*00a0*/  IMAD R7, R5, 0x4, R0 ;  /* 0x0000000405077824 */ /* 0x001fc800078e0200 */
[C---:B------:R-:W-:Y:S01]  /*00b0*/  VIADD R9, R7.reuse, 0x2 ;  /* 0x0000000207097836 */ /* 0x040fe20000000000 */
[----:B-1----:R-:W-:-:S04]  /*00c0*/  ISETP.GE.U32.AND P0, PT, R7, UR6, PT ;  /* 0x0000000607007c0c */ /* 0x002fc8000bf06070 */
[----:B------:R-:W-:-:S09]  /*00d0*/  ISETP.GE.U32.AND P1, PT, R9, UR6, PT ;  /* 0x0000000609007c0c */ /* 0x000fd2000bf26070 */
[----:B---3--:R-:W-:Y:S05]  /*00e0*/  @P0 BRA `(.L_x_25) ;  /* 0x0000000000180947 */ /* 0x008fea0003800000 */
[----:B------:R-:W0:Y:S01]  /*00f0*/  LDC.64 R4, c[0x0][0x380] ;  /* 0x0000e000ff047b82 */ /* 0x000e220000000a00 */
[----:B------:R-:W2:Y:S01]  /*0100*/  LDG.E R0, desc[UR4][R2.64] ;  /* 0x0000000402007981 */ /* 0x000ea2000c1e1900 */
[----:B0-----:R-:W-:-:S05]  /*0110*/  IMAD.WIDE.U32 R4, R7, 0x4, R4 ;  /* 0x0000000407047825 */ /* 0x001fca00078e0004 */
[----:B------:R-:W2:Y:S02]  /*0120*/  LDG.E R7, desc[UR4][R4.64] ;  /* 0x0000000404077981 */ /* 0x000ea4000c1e1900 */
[----:B--2---:R-:W-:-:S05]  /*0130*/  IADD3 R7, PT, PT, R0, R7, RZ ;  /* 0x0000000700077210 */ /* 0x004fca0007ffe0ff */
[----:B------:R0:W-:Y:S02]  /*0140*/  STG.E desc[UR4][R4.64], R7 ;  /* 0x0000000704007986 */ /* 0x0001e4000c101904 */
.L_x_25:
[----:B------:R-:W-:Y:S05]  /*0150*/  BSYNC.RECONVERGENT B0 ;  /* 0x0000000000007941 */ /* 0x000fea0003800200 */
.L_x_24:
[----:B------:R-:W-:Y:S05]  /*0160*/  @P1 EXIT ;  /* 0x000000000000194d */ /* 0x000fea0003800000 */
[----:B0-----:R-:W0:Y:S01]  /*0170*/  LDC.64 R4, c[0x0][0x380] ;  /* 0x0000e000ff047b82 */ /* 0x001e220000000a00 */
[----:B------:R-:W2:Y:S01]  /*0180*/  LDG.E R2, desc[UR4][R2.64] ;  /* 0x0000000402027981 */ /* 0x000ea2000c1e1900 */
[----:B0-----:R-:W-:-:S05]  /*0190*/  IMAD.WIDE.U32 R4, R9, 0x4, R4 ;  /* 0x0000000409047825 */ /* 0x001fca00078e0004 */
[----:B------:R-:W2:Y:S02]  /*01a0*/  LDG.E R7, desc[UR4][R4.64] ;  /* 0x0000000404077981 */ /* 0x000ea4000c1e1900 */
[----:B--2---:R-:W-:-:S05]  /*01b0*/  IADD3 R7, PT, PT, R2, R7, RZ ;  /* 0x0000000702077210 */ /* 0x004fca0007ffe0ff */
[----:B------:R-:W-:Y:S01]  /*01c0*/  STG.E desc[UR4][R4.64], R7 ;  /* 0x0000000704007986 */ /* 0x000fe2000c101904 */
[----:B------:R-:W-:Y:S05]  /*01d0*/  EXIT ;  /* 0x000000000000794d */ /* 0x000fea0003800000 */
.L_x_26:
        /* <DEDUP_REMOVED lines=10> */
.L_x_31:


//--------------------- .nv.global.init           --------------------------
	.section	.nv.global.init,"aw",@progbits
.nv.global.init:
	.type		$str$2,@object
	.size		$str$2,($str$3 - $str$2)
$str$2:
        /*0000*/ 	.byte	0x25, 0x64, 0x2e, 0x20, 0x25, 0x64, 0x0a, 0x00
	.type		$str$3,@object
	.size		$str$3,($str - $str$3)
$str$3:
        /*0008*/ 	.byte	0x54, 0x6f, 0x74, 0x61, 0x6c, 0x20, 0x25, 0x64, 0x0a, 0x00
	.type		$str,@object
	.size		$str,($str$1 - $str)
$str:
        /*0012*/ 	.byte	0x25, 0x64, 0x2e, 0x20, 0x25, 0x64, 0x20, 0x26, 0x20, 0x25, 0x64, 0x20, 0x69, 0x73, 0x20, 0x30
        /*0022*/ 	.byte	0x0a, 0x00
	.type		$str$1,@object
	.size		$str$1,($str$5 - $str$1)
$str$1:
        /*0024*/ 	.byte	0x25, 0x64, 0x2e, 0x20, 0x25, 0x64, 0x20, 0x26, 0x20, 0x25, 0x64, 0x20, 0x69, 0x73, 0x20, 0x31
        /*0034*/ 	.byte	0x0a, 0x00
	.type		$str$5,@object
	.size		$str$5,($str$4 - $str$5)
$str$5:
        /*0036*/ 	.byte	0x25, 0x64, 0x2e, 0x20, 0x25, 0x64, 0x20, 0x67, 0x6f, 0x65, 0x73, 0x20, 0x74, 0x6f, 0x20, 0x25
        /*0046*/ 	.byte	0x64, 0x0a, 0x00
	.type		$str$4,@object
	.size		$str$4,(.L_4 - $str$4)
$str$4:
        /*0049*/ 	.byte	0x25, 0x64, 0x2e, 0x20, 0x25, 0x64, 0x20, 0x6d, 0x69, 0x67, 0x68, 0x74, 0x20, 0x67, 0x6f, 0x20
        /*0059*/ 	.byte	0x74, 0x6f, 0x20, 0x25, 0x64, 0x0a, 0x00
.L_4:


//--------------------- .nv.shared._Z14finalLocationsPjS_S_S_S_j --------------------------
	.section	.nv.shared._Z14finalLocationsPjS_S_S_S_j,"aw",@nobits
	.sectionflags	@""
	.align	16
	.zero		1024


//--------------------- .nv.shared.reserved.0     --------------------------
	.section	.nv.shared.reserved.0,"aw",@nobits
	.weak		__nv_reservedSMEM_offset_0_alias
	.size		__nv_reservedSMEM_offset_0_alias, 0, 64
	.other		__nv_reservedSMEM_offset_0_alias,@"STO_CUDA_RESERVED_SHARED STV_DEFAULT"
__nv_reservedSMEM_offset_0_alias:
	.zero		0
	.zero		64


//--------------------- .nv.shared._Z17possibleLocationsPjS_S_jj --------------------------
	.section	.nv.shared._Z17possibleLocationsPjS_S_jj,"aw",@nobits
	.sectionflags	@""
	.align	16
	.zero		1024


//--------------------- .nv.shared._Z10splitInputiPjS_i --------------------------
	.section	.nv.shared._Z10splitInputiPjS_i,"aw",@nobits
	.sectionflags	@""
	.align	16
	.zero		1024


//--------------------- .nv.shared._Z9scanPart1PjS_S_i --------------------------
	.section	.nv.shared._Z9scanPart1PjS_S_i,"aw",@nobits
	.sectionflags	@""
	.align	16
	.zero		1024


//--------------------- .nv.shared._Z5fixupPjS_i  --------------------------
	.section	.nv.shared._Z5fixupPjS_i,"aw",@nobits
	.sectionflags	@""
	.align	16
	.zero		1024


//--------------------- .nv.constant0._Z14finalLocationsPjS_S_S_S_j --------------------------
	.section	.nv.constant0._Z14finalLocationsPjS_S_S_S_j,"a",@progbits
	.sectionflags	@""
	.align	4
.nv.constant0._Z14finalLocationsPjS_S_S_S_j:
	.zero		940


//--------------------- .nv.constant0._Z17possibleLocationsPjS_S_jj --------------------------
	.section	.nv.constant0._Z17possibleLocationsPjS_S_jj,"a",@progbits
	.sectionflags	@""
	.align	4
.nv.constant0._Z17possibleLocationsPjS_S_jj:
	.zero		928


//--------------------- .nv.constant0._Z10splitInputiPjS_i --------------------------
	.section	.nv.constant0._Z10splitInputiPjS_i,"a",@progbits
	.sectionflags	@""
	.align	4
.nv.constant0._Z10splitInputiPjS_i:
	.zero		924


//--------------------- .nv.constant0._Z9scanPart1PjS_S_i --------------------------
	.section	.nv.constant0._Z9scanPart1PjS_S_i,"a",@progbits
	.sectionflags	@""
	.align	4
.nv.constant0._Z9scanPart1PjS_S_i:
	.zero		924


//--------------------- .nv.constant0._Z5fixupPjS_i --------------------------
	.section	.nv.constant0._Z5fixupPjS_i,"a",@progbits
	.sectionflags	@""
	.align	4
.nv.constant0._Z5fixupPjS_i:
	.zero		916


//--------------------- SYMBOLS --------------------------

	.type		.nv.reservedSmem.offset0,@object
	.size		.nv.reservedSmem.offset0,0x4
	.type		.nv.reservedSmem.cap,@object
	.size		.nv.reservedSmem.cap,0x4
	.type		vprintf,@function
